def attn_fwd(
    Q,
    K,
    V,
    Out,
    Lse,
    sm_scale,
    stride_qz,
    stride_qh,
    stride_qm,
    stride_qk,
    stride_kz,
    stride_kh,
    stride_kn,
    stride_kk,
    stride_vz,
    stride_vh,
    stride_vn,
    stride_vk,
    stride_oz,
    stride_oh,
    stride_om,
    stride_ok,
    seqlen_q,
    seqlen_k,
    BLOCK_M: tl.constexpr,
    BLOCK_N: tl.constexpr,
    HEAD_DIM: tl.constexpr,
    CAUSAL: tl.constexpr,
):
    start_m = tl.program_id(0)
    off_hz = tl.program_id(1)
    q_off = off_hz * stride_qh
    k_off = off_hz * stride_kh
    v_off = off_hz * stride_vh
    offs_m = start_m * BLOCK_M + tl.arange(0, BLOCK_M)
    offs_d = tl.arange(0, HEAD_DIM)
    offs_n = tl.arange(0, BLOCK_N)
    q_ptrs = Q + q_off + offs_m[:, None] * stride_qm + offs_d[None, :] * stride_qk
    k_ptrs = K + k_off + offs_d[:, None] * stride_kk + offs_n[None, :] * stride_kn
    v_ptrs = V + v_off + offs_n[:, None] * stride_vn + offs_d[None, :] * stride_vk
    m_i = tl.full([BLOCK_M], float("-inf"), dtype=tl.float32)
    l_i = tl.zeros([BLOCK_M], dtype=tl.float32) + 1.0
    acc = tl.zeros([BLOCK_M, HEAD_DIM], dtype=tl.float32)
    q = tl.load(q_ptrs)
    acc, l_i, m_i = _attn_fwd_inner(
        acc,
        l_i,
        m_i,
        q,
        k_ptrs,
        v_ptrs,
        sm_scale,
        stride_kn,
        stride_vn,
        start_m,
        seqlen_k,
        BLOCK_M,
        BLOCK_N,
        HEAD_DIM,
        CAUSAL,
    )
    acc = acc / l_i[:, None]
    lse = m_i + tl.math.log2(l_i) / 1.4426950408889634
    o_ptrs = (
        Out
        + off_hz * stride_oh
        + offs_m[:, None] * stride_om
        + offs_d[None, :] * stride_ok
    )
    tl.store(o_ptrs, acc.to(Out.dtype.element_ty))
    tl.store(Lse + off_hz * seqlen_q + offs_m, lse)

# config = {"BLOCK_M": 256, "BLOCK_N": 32, "HEAD_DIM": 16, "arch": "sm_100", "causal": false, "dtype": "bf16", "num_stages": 4, "num_warps": 16}
# arch = sm_100


// ===== COMPILED SASS (sm_100a) =====

	.target	sm_100a

	.elftype	@"ET_EXEC"


//--------------------- .note.nv.tkinfo           --------------------------
	.section	.note.nv.tkinfo,"",@"SHT_NOTE"
	.sectionflags	@"SHF_NOTE_NV_TKINFO"
	.tkinfo
        /*0018*/ 	.word	0x00000081
        /*0030*/ 	.string	""
        /*0030*/ 	.string	"ptxas-blackwell"
        /*0030*/ 	.string	"Cuda compilation tools, release 12.9, V12.9.86"
        /*0030*/ 	.string	"Build cuda_12.9.r12.9/compiler.36037853_0"
        /*0030*/ 	.string	"-v  -suppress-debug-info  -lineinfo  -arch sm_100a "



//--------------------- .note.nv.cuver            --------------------------
	.section	.note.nv.cuver,"",@"SHT_NOTE"
	.sectionflags	@"SHF_NOTE_NV_CUVER"
        /*0018*/ 	.short	0x0001
        /*001a*/ 	.short	0x0064
        /*001c*/ 	.short	0x0001
        /*001e*/ 	.short	0x0000
        /*0020*/ 	.short	0x0001
        /*0022*/ 	.short	0x0000


//--------------------- .nv.info                  --------------------------
	.section	.nv.info,"",@"SHT_CUDA_INFO"
	.align	4


	//----- nvinfo : EIATTR_REGCOUNT
	.align		4
        /*0000*/ 	.byte	0x04, 0x2f
        /*0002*/ 	.short	(.L_2 - .L_1)
	.align		4
.L_1:
        /*0004*/ 	.word	index@(attn_fwd)
        /*0008*/ 	.word	0x0000003d


	//----- nvinfo : EIATTR_FRAME_SIZE
	.align		4
.L_2:
        /*000c*/ 	.byte	0x04, 0x11
        /*000e*/ 	.short	(.L_4 - .L_3)
	.align		4
.L_3:
        /*0010*/ 	.word	index@(attn_fwd)
        /*0014*/ 	.word	0x00000000


	//----- nvinfo : EIATTR_MIN_STACK_SIZE
	.align		4
.L_4:
        /*0018*/ 	.byte	0x04, 0x12
        /*001a*/ 	.short	(.L_6 - .L_5)
	.align		4
.L_5:
        /*001c*/ 	.word	index@(attn_fwd)
        /*0020*/ 	.word	0x00000000
.L_6:


//--------------------- .nv.info.attn_fwd         --------------------------
	.section	.nv.info.attn_fwd,"",@"SHT_CUDA_INFO"
	.sectionflags	@""
	.align	4


	//----- nvinfo : EIATTR_CUDA_API_VERSION
	.align		4
        /*0000*/ 	.byte	0x04, 0x37
        /*0002*/ 	.short	(.L_8 - .L_7)
.L_7:
        /*0004*/ 	.word	0x00000081


	//----- nvinfo : EIATTR_KPARAM_INFO
	.align		4
.L_8:
        /*0008*/ 	.byte	0x04, 0x17
        /*000a*/ 	.short	(.L_10 - .L_9)
.L_9:
        /*000c*/ 	.word	0x00000000
        /*0010*/ 	.short	0x0019
        /*0012*/ 	.short	0x0080
        /*0014*/ 	.byte	0x00, 0xf4, 0x21, 0x00


	//----- nvinfo : EIATTR_KPARAM_INFO
	.align		4
.L_10:
        /*0018*/ 	.byte	0x04, 0x17
        /*001a*/ 	.short	(.L_12 - .L_11)
.L_11:
        /*001c*/ 	.word	0x00000000
        /*0020*/ 	.short	0x0018
        /*0022*/ 	.short	0x0078
        /*0024*/ 	.byte	0x00, 0xf4, 0x21, 0x00


	//----- nvinfo : EIATTR_KPARAM_INFO
	.align		4
.L_12:
        /*0028*/ 	.byte	0x04, 0x17
        /*002a*/ 	.short	(.L_14 - .L_13)
.L_13:
        /*002c*/ 	.word	0x00000000
        /*0030*/ 	.short	0x0017
        /*0032*/ 	.short	0x0070
        /*0034*/ 	.byte	0x00, 0xf0, 0x11, 0x00


	//----- nvinfo : EIATTR_KPARAM_INFO
	.align		4
.L_14:
        /*0038*/ 	.byte	0x04, 0x17
        /*003a*/ 	.short	(.L_16 - .L_15)
.L_15:
        /*003c*/ 	.word	0x00000000
        /*0040*/ 	.short	0x0016
        /*0042*/ 	.short	0x006c
        /*0044*/ 	.byte	0x00, 0xf0, 0x11, 0x00


	//----- nvinfo : EIATTR_KPARAM_INFO
	.align		4
.L_16:
        /*0048*/ 	.byte	0x04, 0x17
        /*004a*/ 	.short	(.L_18 - .L_17)
.L_17:
        /*004c*/ 	.word	0x00000000
        /*0050*/ 	.short	0x0015
        /*0052*/ 	.short	0x0068
        /*0054*/ 	.byte	0x00, 0xf0, 0x11, 0x00


	//----- nvinfo : EIATTR_KPARAM_INFO
	.align		4
.L_18:
        /*0058*/ 	.byte	0x04, 0x17
        /*005a*/ 	.short	(.L_20 - .L_19)
.L_19:
        /*005c*/ 	.word	0x00000000
        /*0060*/ 	.short	0x0014
        /*0062*/ 	.short	0x0064
        /*0064*/ 	.byte	0x00, 0xf0, 0x11, 0x00


	//----- nvinfo : EIATTR_KPARAM_INFO
	.align		4
.L_20:
        /*0068*/ 	.byte	0x04, 0x17
        /*006a*/ 	.short	(.L_22 - .L_21)
.L_21:
        /*006c*/ 	.word	0x00000000
        /*0070*/ 	.short	0x0013
        /*0072*/ 	.short	0x0060
        /*0074*/ 	.byte	0x00, 0xf0, 0x11, 0x00


	//----- nvinfo : EIATTR_KPARAM_INFO
	.align		4
.L_22:
        /*0078*/ 	.byte	0x04, 0x17
        /*007a*/ 	.short	(.L_24 - .L_23)
.L_23:
        /*007c*/ 	.word	0x00000000
        /*0080*/ 	.short	0x0012
        /*0082*/ 	.short	0x005c
        /*0084*/ 	.byte	0x00, 0xf0, 0x11, 0x00


	//----- nvinfo : EIATTR_KPARAM_INFO
	.align		4
.L_24:
        /*0088*/ 	.byte	0x04, 0x17
        /*008a*/ 	.short	(.L_26 - .L_25)
.L_25:
        /*008c*/ 	.word	0x00000000
        /*0090*/ 	.short	0x0011
        /*0092*/ 	.short	0x0058
        /*0094*/ 	.byte	0x00, 0xf0, 0x11, 0x00


	//----- nvinfo : EIATTR_KPARAM_INFO
	.align		4
.L_26:
        /*0098*/ 	.byte	0x04, 0x17
        /*009a*/ 	.short	(.L_28 - .L_27)
.L_27:
        /*009c*/ 	.word	0x00000000
        /*00a0*/ 	.short	0x0010
        /*00a2*/ 	.short	0x0054
        /*00a4*/ 	.byte	0x00, 0xf0, 0x11, 0x00


	//----- nvinfo : EIATTR_KPARAM_INFO
	.align		4
.L_28:
        /*00a8*/ 	.byte	0x04, 0x17
        /*00aa*/ 	.short	(.L_30 - .L_29)
.L_29:
        /*00ac*/ 	.word	0x00000000
        /*00b0*/ 	.short	0x000f
        /*00b2*/ 	.short	0x0050
        /*00b4*/ 	.byte	0x00, 0xf0, 0x11, 0x00


	//----- nvinfo : EIATTR_KPARAM_INFO
	.align		4
.L_30:
        /*00b8*/ 	.byte	0x04, 0x17
        /*00ba*/ 	.short	(.L_32 - .L_31)
.L_31:
        /*00bc*/ 	.word	0x00000000
        /*00c0*/ 	.short	0x000e
        /*00c2*/ 	.short	0x004c
        /*00c4*/ 	.byte	0x00, 0xf0, 0x11, 0x00


	//----- nvinfo : EIATTR_KPARAM_INFO
	.align		4
.L_32:
        /*00c8*/ 	.byte	0x04, 0x17
        /*00ca*/ 	.short	(.L_34 - .L_33)
.L_33:
        /*00cc*/ 	.word	0x00000000
        /*00d0*/ 	.short	0x000d
        /*00d2*/ 	.short	0x0048
        /*00d4*/ 	.byte	0x00, 0xf0, 0x11, 0x00


	//----- nvinfo : EIATTR_KPARAM_INFO
	.align		4
.L_34:
        /*00d8*/ 	.byte	0x04, 0x17
        /*00da*/ 	.short	(.L_36 - .L_35)
.L_35:
        /*00dc*/ 	.word	0x00000000
        /*00e0*/ 	.short	0x000c
        /*00e2*/ 	.short	0x0044
        /*00e4*/ 	.byte	0x00, 0xf0, 0x11, 0x00


	//----- nvinfo : EIATTR_KPARAM_INFO
	.align		4
.L_36:
        /*00e8*/ 	.byte	0x04, 0x17
        /*00ea*/ 	.short	(.L_38 - .L_37)
.L_37:
        /*00ec*/ 	.word	0x00000000
        /*00f0*/ 	.short	0x000b
        /*00f2*/ 	.short	0x0040
        /*00f4*/ 	.byte	0x00, 0xf0, 0x11, 0x00


	//----- nvinfo : EIATTR_KPARAM_INFO
	.align		4
.L_38:
        /*00f8*/ 	.byte	0x04, 0x17
        /*00fa*/ 	.short	(.L_40 - .L_39)
.L_39:
        /*00fc*/ 	.word	0x00000000
        /*0100*/ 	.short	0x000a
        /*0102*/ 	.short	0x003c
        /*0104*/ 	.byte	0x00, 0xf0, 0x11, 0x00


	//----- nvinfo : EIATTR_KPARAM_INFO
	.align		4
.L_40:
        /*0108*/ 	.byte	0x04, 0x17
        /*010a*/ 	.short	(.L_42 - .L_41)
.L_41:
        /*010c*/ 	.word	0x00000000
        /*0110*/ 	.short	0x0009
        /*0112*/ 	.short	0x0038
        /*0114*/ 	.byte	0x00, 0xf0, 0x11, 0x00


	//----- nvinfo : EIATTR_KPARAM_INFO
	.align		4
.L_42:
        /*0118*/ 	.byte	0x04, 0x17
        /*011a*/ 	.short	(.L_44 - .L_43)
.L_43:
        /*011c*/ 	.word	0x00000000
        /*0120*/ 	.short	0x0008
        /*0122*/ 	.short	0x0034
        /*0124*/ 	.byte	0x00, 0xf0, 0x11, 0x00


	//----- nvinfo : EIATTR_KPARAM_INFO
	.align		4
.L_44:
        /*0128*/ 	.byte	0x04, 0x17
        /*012a*/ 	.short	(.L_46 - .L_45)
.L_45:
        /*012c*/ 	.word	0x00000000
        /*0130*/ 	.short	0x0007
        /*0132*/ 	.short	0x0030
        /*0134*/ 	.byte	0x00, 0xf0, 0x11, 0x00


	//----- nvinfo : EIATTR_KPARAM_INFO
	.align		4
.L_46:
        /*0138*/ 	.byte	0x04, 0x17
        /*013a*/ 	.short	(.L_48 - .L_47)
.L_47:
        /*013c*/ 	.word	0x00000000
        /*0140*/ 	.short	0x0006
        /*0142*/ 	.short	0x002c
        /*0144*/ 	.byte	0x00, 0xf0, 0x11, 0x00


	//----- nvinfo : EIATTR_KPARAM_INFO
	.align		4
.L_48:
        /*0148*/ 	.byte	0x04, 0x17
        /*014a*/ 	.short	(.L_50 - .L_49)
.L_49:
        /*014c*/ 	.word	0x00000000
        /*0150*/ 	.short	0x0005
        /*0152*/ 	.short	0x0028
        /*0154*/ 	.byte	0x00, 0xf0, 0x11, 0x00


	//----- nvinfo : EIATTR_KPARAM_INFO
	.align		4
.L_50:
        /*0158*/ 	.byte	0x04, 0x17
        /*015a*/ 	.short	(.L_52 - .L_51)
.L_51:
        /*015c*/ 	.word	0x00000000
        /*0160*/ 	.short	0x0004
        /*0162*/ 	.short	0x0020
        /*0164*/ 	.byte	0x00, 0xf4, 0x21, 0x00


	//----- nvinfo : EIATTR_KPARAM_INFO
	.align		4
.L_52:
        /*0168*/ 	.byte	0x04, 0x17
        /*016a*/ 	.short	(.L_54 - .L_53)
.L_53:
        /*016c*/ 	.word	0x00000000
        /*0170*/ 	.short	0x0003
        /*0172*/ 	.short	0x0018
        /*0174*/ 	.byte	0x00, 0xf4, 0x21, 0x00


	//----- nvinfo : EIATTR_KPARAM_INFO
	.align		4
.L_54:
        /*0178*/ 	.byte	0x04, 0x17
        /*017a*/ 	.short	(.L_56 - .L_55)
.L_55:
        /*017c*/ 	.word	0x00000000
        /*0180*/ 	.short	0x0002
        /*0182*/ 	.short	0x0010
        /*0184*/ 	.byte	0x00, 0xf4, 0x21, 0x00


	//----- nvinfo : EIATTR_KPARAM_INFO
	.align		4
.L_56:
        /*0188*/ 	.byte	0x04, 0x17
        /*018a*/ 	.short	(.L_58 - .L_57)
.L_57:
        /*018c*/ 	.word	0x00000000
        /*0190*/ 	.short	0x0001
        /*0192*/ 	.short	0x0008
        /*0194*/ 	.byte	0x00, 0xf4, 0x21, 0x00


	//----- nvinfo : EIATTR_KPARAM_INFO
	.align		4
.L_58:
        /*0198*/ 	.byte	0x04, 0x17
        /*019a*/ 	.short	(.L_60 - .L_59)
.L_59:
        /*019c*/ 	.word	0x00000000
        /*01a0*/ 	.short	0x0000
        /*01a2*/ 	.short	0x0000
        /*01a4*/ 	.byte	0x00, 0xf4, 0x21, 0x00


	//----- nvinfo : EIATTR_SPARSE_MMA_MASK
	.align		4
.L_60:
        /*01a8*/ 	.byte	0x03, 0x50
        /*01aa*/ 	.short	0x0000


	//----- nvinfo : EIATTR_MAXREG_COUNT
	.align		4
        /*01ac*/ 	.byte	0x03, 0x1b
        /*01ae*/ 	.short	0x0080


	//----- nvinfo : EIATTR_NUM_BARRIERS
	.align		4
        /*01b0*/ 	.byte	0x02, 0x4c
        /*01b2*/ 	.byte	0x01
	.zero		1


	//----- nvinfo : EIATTR_COOP_GROUP_MASK_REGIDS
	.align		4
        /*01b4*/ 	.byte	0x04, 0x29
        /*01b6*/ 	.short	(.L_62 - .L_61)


	//   ....[0]....
.L_61:
        /*01b8*/ 	.word	0xffffffff


	//   ....[1]....
        /*01bc*/ 	.word	0xffffffff


	//   ....[2]....
        /*01c0*/ 	.word	0xffffffff


	//   ....[3]....
        /*01c4*/ 	.word	0xffffffff


	//   ....[4]....
        /*01c8*/ 	.word	0xffffffff


	//   ....[5]....
        /*01cc*/ 	.word	0xffffffff


	//   ....[6]....
        /*01d0*/ 	.word	0xffffffff


	//   ....[7]....
        /*01d4*/ 	.word	0xffffffff


	//----- nvinfo : EIATTR_COOP_GROUP_INSTR_OFFSETS
	.align		4
.L_62:
        /*01d8*/ 	.byte	0x04, 0x28
        /*01da*/ 	.short	(.L_64 - .L_63)


	//   ....[0]....
.L_63:
        /*01dc*/ 	.word	0x00000c10


	//   ....[1]....
        /*01e0*/ 	.word	0x00000c90


	//   ....[2]....
        /*01e4*/ 	.word	0x00000cb0


	//   ....[3]....
        /*01e8*/ 	.word	0x00000cd0


	//   ....[4]....
        /*01ec*/ 	.word	0x00001190


	//   ....[5]....
        /*01f0*/ 	.word	0x000011d0


	//   ....[6]....
        /*01f4*/ 	.word	0x00001290


	//   ....[7]....
        /*01f8*/ 	.word	0x000012b0


	//----- nvinfo : EIATTR_VRC_CTA_INIT_COUNT
	.align		4
.L_64:
        /*01fc*/ 	.byte	0x02, 0x4a
	.zero		1
	.zero		1


	//----- nvinfo : EIATTR_EXIT_INSTR_OFFSETS
	.align		4
        /*0200*/ 	.byte	0x04, 0x1c
        /*0202*/ 	.short	(.L_66 - .L_65)


	//   ....[0]....
.L_65:
        /*0204*/ 	.word	0x00001f50


	//   ....[1]....
        /*0208*/ 	.word	0x00001f80


	//----- nvinfo : EIATTR_REQNTID
	.align		4
.L_66:
        /*020c*/ 	.byte	0x04, 0x10
        /*020e*/ 	.short	(.L_68 - .L_67)
.L_67:
        /*0210*/ 	.word	0x00000200
        /*0214*/ 	.word	0x00000001
        /*0218*/ 	.word	0x00000001


	//----- nvinfo : EIATTR_CBANK_PARAM_SIZE
	.align		4
.L_68:
        /*021c*/ 	.byte	0x03, 0x19
        /*021e*/ 	.short	0x0088


	//----- nvinfo : EIATTR_PARAM_CBANK
	.align		4
        /*0220*/ 	.byte	0x04, 0x0a
        /*0222*/ 	.short	(.L_70 - .L_69)
	.align		4
.L_69:
        /*0224*/ 	.word	index@(.nv.constant0.attn_fwd)
        /*0228*/ 	.short	0x0380
        /*022a*/ 	.short	0x0088


	//----- nvinfo : EIATTR_SW_WAR
	.align		4
.L_70:
        /*022c*/ 	.byte	0x04, 0x36
        /*022e*/ 	.short	(.L_72 - .L_71)
.L_71:
        /*0230*/ 	.word	0x00000008
.L_72:


//--------------------- .nv.compat                --------------------------
	.section	.nv.compat,"",@"SHT_CUDA_COMPAT_INFO"
	.align	4
        /*0000*/ 	.byte	0x02, 0x02, 0x01, 0x00, 0x02, 0x05, 0x05, 0x00, 0x02, 0x03, 0x00, 0x00, 0x02, 0x06, 0x01, 0x00


//--------------------- .nv.callgraph             --------------------------
	.section	.nv.callgraph,"",@"SHT_CUDA_CALLGRAPH"
	.align	4
	.sectionentsize	8
	.align		4
        /*0000*/ 	.word	0x00000000
	.align		4
        /*0004*/ 	.word	0xffffffff
	.align		4
        /*0008*/ 	.word	0x00000000
	.align		4
        /*000c*/ 	.word	0xfffffffe
	.align		4
        /*0010*/ 	.word	0x00000000
	.align		4
        /*0014*/ 	.word	0xfffffffd
	.align		4
        /*0018*/ 	.word	0x00000000
	.align		4
        /*001c*/ 	.word	0xfffffffc


//--------------------- .nv.constant4             --------------------------
	.section	.nv.constant4,"a",@progbits
	.align	8
	.align		8
.nv.constant4:
        /*0000*/ 	.dword	_$_str


//--------------------- .text.attn_fwd            --------------------------
	.section	.text.attn_fwd,"ax",@progbits
	.align	128
        .global         attn_fwd
        .type           attn_fwd,@function
        .size           attn_fwd,(.L_x_3 - attn_fwd)
        .other          attn_fwd,@"STO_CUDA_ENTRY STV_DEFAULT"
attn_fwd:
.text.attn_fwd:
[----:B------:R-:W0:Y:S01]  /*0000*/  LDC R1, c[0x0][0x37c] ;  /* 0x0000df00ff017b82 */ /* 0x000e220000000800 */
[----:B------:R-:W1:Y:S07]  /*0010*/  S2R R6, SR_TID.X ;  /* 0x0000000000067919 */ /* 0x000e6e0000002100 */
[----:B------:R-:W2:Y:S01]  /*0020*/  LDC R16, c[0x0][0x3b8] ;  /* 0x0000ee00ff107b82 */ /* 0x000ea20000000800 */
[----:B------:R-:W3:Y:S01]  /*0030*/  LDCU.64 UR4, c[0x0][0x3b0] ;  /* 0x00007600ff0477ac */ /* 0x000ee20008000a00 */
[----:B------:R-:W4:Y:S01]  /*0040*/  S2R R0, SR_CTAID.X ;  /* 0x0000000000007919 */ /* 0x000f220000002500 */
[----:B------:R-:W5:Y:S05]  /*0050*/  LDCU.64 UR10, c[0x0][0x358] ;  /* 0x00006b00ff0a77ac */ /* 0x000f6a0008000a00 */
[----:B------:R-:W3:Y:S08]  /*0060*/  S2UR UR6, SR_CTAID.Y ;  /* 0x00000000000679c3 */ /* 0x000ef00000002600 */
[----:B------:R-:W0:Y:S01]  /*0070*/  LDC.64 R20, c[0x0][0x380] ;  /* 0x0000e000ff147b82 */ /* 0x000e220000000a00 */
[----:B-1----:R-:W-:Y:S01]  /*0080*/  SHF.R.U32.HI R4, RZ, 0x8, R6 ;  /* 0x00000008ff047819 */ /* 0x002fe20000011606 */
[----:B---3--:R-:W-:Y:S01]  /*0090*/  UIMAD UR4, UR6, UR4, URZ ;  /* 0x00000004060472a4 */ /* 0x008fe2000f8e02ff */
[----:B------:R-:W-:-:S02]  /*00a0*/  LOP3.LUT R7, R6, 0xff, RZ, 0xc0, !PT ;  /* 0x000000ff06077812 */ /* 0x000fc400078ec0ff */
[----:B------:R-:W-:Y:S01]  /*00b0*/  SGXT.U32 R4, R4, 0x1 ;  /* 0x000000010404781a */ /* 0x000fe20000000000 */
[----:B------:R-:W-:Y:S01]  /*00c0*/  USHF.L.U32 UR7, UR4, 0x1, URZ ;  /* 0x0000000104077899 */ /* 0x000fe200080006ff */
[----:B----4-:R-:W-:-:S03]  /*00d0*/  LEA R0, R0, R7, 0x8 ;  /* 0x0000000700007211 */ /* 0x010fc600078e40ff */
[----:B--2---:R-:W-:Y:S02]  /*00e0*/  IMAD R5, R4, R16, RZ ;  /* 0x0000001004057224 */ /* 0x004fe400078e02ff */
[----:B------:R-:W-:Y:S01]  /*00f0*/  IMAD R2, R0, UR5, RZ ;  /* 0x0000000500027c24 */ /* 0x000fe2000f8e02ff */
[----:B------:R-:W-:Y:S02]  /*0100*/  UIMAD.WIDE UR4, UR4, 0x2, URZ ;  /* 0x00000002040478a5 */ /* 0x000fe4000f8e02ff */
[----:B------:R-:W-:Y:S01]  /*0110*/  LEA R9, R16, R5, 0x1 ;  /* 0x0000000510097211 */ /* 0x000fe200078e08ff */
[C---:B------:R-:W-:Y:S02]  /*0120*/  IMAD.SHL.U32 R3, R2.reuse, 0x2, RZ ;  /* 0x0000000202037824 */ /* 0x040fe400078e00ff */
[----:B------:R-:W-:-:S03]  /*0130*/  IMAD.HI R2, R2, 0x2, RZ ;  /* 0x0000000202027827 */ /* 0x000fc600078e02ff */
[----:B0-----:R-:W-:Y:S01]  /*0140*/  IADD3 R20, P0, P1, R3, UR7, R20 ;  /* 0x0000000703147c10 */ /* 0x001fe2000f91e014 */
[----:B------:R-:W-:Y:S01]  /*0150*/  IMAD R10, R16, 0x2, R9 ;  /* 0x00000002100a7824 */ /* 0x000fe200078e0209 */
[----:B------:R-:W-:Y:S01]  /*0160*/  UMOV UR4, 0x400 ;  /* 0x0000040000047882 */ /* 0x000fe20000000000 */
[----:B------:R-:W0:Y:S01]  /*0170*/  LDCU UR7, c[0x0][0x3f0] ;  /* 0x00007e00ff0777ac */ /* 0x000e220008000800 */
[----:B------:R-:W-:Y:S02]  /*0180*/  IADD3.X R22, PT, PT, R2, UR5, R21, P0, P1 ;  /* 0x0000000502167c10 */ /* 0x000fe400087e2415 */
[C---:B------:R-:W-:Y:S02]  /*0190*/  LEA R11, R16.reuse, R10, 0x1 ;  /* 0x0000000a100b7211 */ /* 0x040fe400078e08ff */
[-C--:B------:R-:W-:Y:S02]  /*01a0*/  LEA R2, P0, R5, R20.reuse, 0x1 ;  /* 0x0000001405027211 */ /* 0x080fe400078008ff */
[----:B------:R-:W-:Y:S01]  /*01b0*/  LEA R4, P1, R9, R20, 0x1 ;  /* 0x0000001409047211 */ /* 0x000fe200078208ff */
[----:B------:R-:W-:Y:S01]  /*01c0*/  IMAD R13, R16, 0x2, R11 ;  /* 0x00000002100d7824 */ /* 0x000fe200078e020b */
[----:B------:R-:W-:-:S02]  /*01d0*/  LEA.HI.X.SX32 R3, R5, R22, 0x1, P0 ;  /* 0x0000001605037211 */ /* 0x000fc400000f0eff */
[----:B------:R-:W-:Y:S02]  /*01e0*/  LEA R8, P0, R10, R20, 0x1 ;  /* 0x000000140a087211 */ /* 0x000fe400078008ff */
[----:B------:R-:W-:Y:S01]  /*01f0*/  LEA R14, R16, R13, 0x1 ;  /* 0x0000000d100e7211 */ /* 0x000fe200078e08ff */
[----:B-----5:R1:W2:Y:S01]  /*0200*/  LDG.E.U16 R17, desc[UR10][R2.64] ;  /* 0x0000000a02117981 */ /* 0x0202a2000c1e1500 */
[-C--:B------:R-:W-:Y:S02]  /*0210*/  LEA.HI.X.SX32 R5, R9, R22.reuse, 0x1, P1 ;  /* 0x0000001609057211 */ /* 0x080fe400008f0eff */
[----:B------:R-:W-:Y:S01]  /*0220*/  LEA.HI.X.SX32 R9, R10, R22, 0x1, P0 ;  /* 0x000000160a097211 */ /* 0x000fe200000f0eff */
[----:B------:R-:W-:Y:S01]  /*0230*/  IMAD R15, R16, 0x2, R14 ;  /* 0x00000002100f7824 */ /* 0x000fe200078e020e */
[-C--:B------:R-:W-:Y:S01]  /*0240*/  LEA R10, P0, R11, R20.reuse, 0x1 ;  /* 0x000000140b0a7211 */ /* 0x080fe200078008ff */
[----:B------:R3:W4:Y:S01]  /*0250*/  LDG.E.U16 R18, desc[UR10][R4.64] ;  /* 0x0000000a04127981 */ /* 0x000722000c1e1500 */
[----:B------:R-:W-:-:S02]  /*0260*/  LEA R12, P1, R13, R20, 0x1 ;  /* 0x000000140d0c7211 */ /* 0x000fc400078208ff */
[----:B------:R-:W-:Y:S01]  /*0270*/  LEA.HI.X.SX32 R11, R11, R22, 0x1, P0 ;  /* 0x000000160b0b7211 */ /* 0x000fe200000f0eff */
[----:B------:R5:W4:Y:S01]  /*0280*/  LDG.E.U16 R8, desc[UR10][R8.64] ;  /* 0x0000000a08087981 */ /* 0x000b22000c1e1500 */
[----:B-1----:R-:W-:Y:S02]  /*0290*/  LEA R2, P0, R14, R20, 0x1 ;  /* 0x000000140e027211 */ /* 0x002fe400078008ff */
[----:B------:R-:W-:Y:S01]  /*02a0*/  LEA R16, R16, R15, 0x1 ;  /* 0x0000000f10107211 */ /* 0x000fe200078e08ff */
[----:B------:R-:W4:Y:S01]  /*02b0*/  LDG.E.U16 R10, desc[UR10][R10.64] ;  /* 0x0000000a0a0a7981 */ /* 0x000f22000c1e1500 */
[----:B------:R-:W-:Y:S02]  /*02c0*/  LEA.HI.X.SX32 R13, R13, R22, 0x1, P1 ;  /* 0x000000160d0d7211 */ /* 0x000fe400008f0eff */
[----:B---3--:R-:W-:Y:S02]  /*02d0*/  LEA R4, P1, R15, R20, 0x1 ;  /* 0x000000140f047211 */ /* 0x008fe400078208ff */
[----:B------:R-:W-:Y:S01]  /*02e0*/  LEA.HI.X.SX32 R3, R14, R22, 0x1, P0 ;  /* 0x000000160e037211 */ /* 0x000fe200000f0eff */
[----:B------:R-:W3:Y:S01]  /*02f0*/  LDG.E.U16 R12, desc[UR10][R12.64] ;  /* 0x0000000a0c0c7981 */ /* 0x000ee2000c1e1500 */
[----:B------:R-:W-:-:S02]  /*0300*/  LEA R14, P0, R16, R20, 0x1 ;  /* 0x00000014100e7211 */ /* 0x000fc400078008ff */
[-C--:B------:R-:W-:Y:S01]  /*0310*/  LEA.HI.X.SX32 R5, R15, R22.reuse, 0x1, P1 ;  /* 0x000000160f057211 */ /* 0x080fe200008f0eff */
[----:B------:R1:W4:Y:S01]  /*0320*/  LDG.E.U16 R2, desc[UR10][R2.64] ;  /* 0x0000000a02027981 */ /* 0x000322000c1e1500 */
[----:B------:R-:W-:-:S03]  /*0330*/  LEA.HI.X.SX32 R15, R16, R22, 0x1, P0 ;  /* 0x00000016100f7211 */ /* 0x000fc600000f0eff */
[----:B------:R0:W4:Y:S04]  /*0340*/  LDG.E.U16 R4, desc[UR10][R4.64] ;  /* 0x0000000a04047981 */ /* 0x000128000c1e1500 */
[----:B------:R0:W4:Y:S01]  /*0350*/  LDG.E.U16 R16, desc[UR10][R14.64] ;  /* 0x0000000a0e107981 */ /* 0x000122000c1e1500 */
[----:B------:R-:W0:Y:S01]  /*0360*/  S2UR UR5, SR_CgaCtaId ;  /* 0x00000000000579c3 */ /* 0x000e220000008800 */
[----:B-----5:R-:W-:Y:S01]  /*0370*/  SHF.R.S32.HI R9, RZ, 0x8, R6 ;  /* 0x00000008ff097819 */ /* 0x020fe20000011406 */
[----:B------:R-:W-:-:S03]  /*0380*/  IMAD.SHL.U32 R20, R7, 0x2, RZ ;  /* 0x0000000207147824 */ /* 0x000fc600078e00ff */
[----:B------:R-:W-:-:S04]  /*0390*/  SGXT R7, R9, 0x1 ;  /* 0x000000010907781a */ /* 0x000fc80000000200 */
[----:B------:R-:W-:-:S04]  /*03a0*/  LOP3.LUT R7, R20, 0x210, R7, 0x78, !PT ;  /* 0x0000021014077812 */ /* 0x000fc800078e7807 */
[C---:B------:R-:W-:Y:S02]  /*03b0*/  LOP3.LUT R9, R7.reuse, 0x20, RZ, 0x3c, !PT ;  /* 0x0000002007097812 */ /* 0x040fe400078e3cff */
[C---:B-1----:R-:W-:Y:S02]  /*03c0*/  LOP3.LUT R3, R7.reuse, 0x40, RZ, 0x3c, !PT ;  /* 0x0000004007037812 */ /* 0x042fe400078e3cff */
[----:B0-----:R-:W-:Y:S01]  /*03d0*/  LOP3.LUT R5, R7, 0x60, RZ, 0x3c, !PT ;  /* 0x0000006007057812 */ /* 0x001fe200078e3cff */
[----:B------:R-:W-:Y:S02]  /*03e0*/  ULEA UR5, UR5, UR4, 0x18 ;  /* 0x0000000405057291 */ /* 0x000fe4000f8ec0ff */
[----:B------:R-:W-:Y:S01]  /*03f0*/  UISETP.GE.AND UP0, UPT, UR7, 0x1, UPT ;  /* 0x000000010700788c */ /* 0x000fe2000bf06270 */
[----:B------:R-:W-:Y:S01]  /*0400*/  MOV R45, 0xff800000 ;  /* 0xff800000002d7802 */ /* 0x000fe20000000f00 */
[----:B------:R-:W-:Y:S01]  /*0410*/  IMAD.MOV.U32 R44, RZ, RZ, 0x3f800000 ;  /* 0x3f800000ff2c7424 */ /* 0x000fe200078e00ff */
[----:B------:R-:W-:Y:S01]  /*0420*/  MOV R43, 0x3f800000 ;  /* 0x3f800000002b7802 */ /* 0x000fe20000000f00 */
[----:B------:R-:W-:Y:S01]  /*0430*/  IMAD.MOV.U32 R28, RZ, RZ, -0x800000 ;  /* 0xff800000ff1c7424 */ /* 0x000fe200078e00ff */
[----:B------:R-:W-:-:S02]  /*0440*/  CS2R R14, SRZ ;  /* 0x00000000000e7805 */ /* 0x000fc4000001ff00 */
[----:B------:R-:W-:Y:S01]  /*0450*/  SHF.L.U32 R40, R6, 0x1, RZ ;  /* 0x0000000106287819 */ /* 0x000fe200000006ff */
[----:B--2---:R-:W-:Y:S04]  /*0460*/  STS.U16 [R7+UR5], R17 ;  /* 0x0000001107007988 */ /* 0x004fe80008000405 */
[----:B---3--:R0:W-:Y:S04]  /*0470*/  STS.U16 [R7+UR5+0x1000], R12 ;  /* 0x0010000c07007988 */ /* 0x0081e80008000405 */
[----:B----4-:R-:W-:Y:S04]  /*0480*/  STS.U16 [R9+UR5+0x400], R18 ;  /* 0x0004001209007988 */ /* 0x010fe80008000405 */
[----:B------:R-:W-:Y:S04]  /*0490*/  STS.U16 [R9+UR5+0x1400], R2 ;  /* 0x0014000209007988 */ /* 0x000fe80008000405 */
[----:B------:R1:W-:Y:S04]  /*04a0*/  STS.U16 [R3+UR5+0x800], R8 ;  /* 0x0008000803007988 */ /* 0x0003e80008000405 */
[----:B------:R2:W-:Y:S04]  /*04b0*/  STS.U16 [R3+UR5+0x1800], R4 ;  /* 0x0018000403007988 */ /* 0x0005e80008000405 */
[----:B------:R-:W-:Y:S01]  /*04c0*/  STS.U16 [R5+UR5+0x1c00], R16 ;  /* 0x001c001005007988 */ /* 0x000fe20008000405 */
[----:B0-----:R-:W-:-:S02]  /*04d0*/  CS2R R12, SRZ ;  /* 0x00000000000c7805 */ /* 0x001fc4000001ff00 */
[----:B-1----:R-:W-:Y:S02]  /*04e0*/  CS2R R8, SRZ ;  /* 0x0000000000087805 */ /* 0x002fe4000001ff00 */
[C---:B------:R-:W-:Y:S01]  /*04f0*/  LOP3.LUT R2, R6.reuse, 0x1ff, RZ, 0xc0, !PT ;  /* 0x000001ff06027812 */ /* 0x040fe200078ec0ff */
[----:B------:R0:W-:Y:S01]  /*0500*/  STS.U16 [R5+UR5+0xc00], R10 ;  /* 0x000c000a05007988 */ /* 0x0001e20008000405 */
[----:B--2---:R-:W-:Y:S02]  /*0510*/  LOP3.LUT R3, R6, 0x7, RZ, 0xc0, !PT ;  /* 0x0000000706037812 */ /* 0x004fe400078ec0ff */
[----:B0-----:R-:W-:Y:S01]  /*0520*/  CS2R R10, SRZ ;  /* 0x00000000000a7805 */ /* 0x001fe2000001ff00 */
[----:B------:R-:W-:Y:S06]  /*0530*/  BRA.U !UP0, `(.L_x_0) ;  /* 0x0000000d08947547 */ /* 0x000fec000b800000 */
[----:B------:R-:W-:Y:S01]  /*0540*/  IMAD.SHL.U32 R2, R2, 0x2, RZ ;  /* 0x0000000202027824 */ /* 0x000fe200078e00ff */
[----:B------:R-:W0:Y:S01]  /*0550*/  LDC.64 R4, c[0x0][0x3c0] ;  /* 0x0000f000ff047b82 */ /* 0x000e220000000a00 */
[--C-:B------:R-:W-:Y:S01]  /*0560*/  SHF.R.U32.HI R7, RZ, 0x2, R6.reuse ;  /* 0x00000002ff077819 */ /* 0x100fe20000011606 */
[----:B------:R-:W1:Y:S01]  /*0570*/  LDCU UR4, c[0x0][0x3c8] ;  /* 0x00007900ff0477ac */ /* 0x000e620008000800 */
[C---:B------:R-:W-:Y:S01]  /*0580*/  IMAD.SHL.U32 R9, R6.reuse, 0x8, RZ ;  /* 0x0000000806097824 */ /* 0x040fe200078e00ff */
[C---:B------:R-:W-:Y:S01]  /*0590*/  LOP3.LUT R13, R6.reuse, 0x10, RZ, 0xc0, !PT ;  /* 0x00000010060d7812 */ /* 0x040fe200078ec0ff */
[----:B------:R-:W-:Y:S01]  /*05a0*/  IMAD.SHL.U32 R14, R6, 0x20, RZ ;  /* 0x00000020060e7824 */ /* 0x000fe200078e00ff */
[----:B------:R-:W-:Y:S01]  /*05b0*/  LOP3.LUT R2, R2, 0x30, R7, 0x78, !PT ;  /* 0x0000003002027812 */ /* 0x000fe200078e7807 */
[----:B------:R-:W2:Y:S01]  /*05c0*/  LDCU.64 UR8, c[0x0][0x388] ;  /* 0x00007100ff0877ac */ /* 0x000ea20008000a00 */
[----:B------:R-:W3:Y:S01]  /*05d0*/  LDC.64 R36, c[0x0][0x3d0] ;  /* 0x0000f400ff247b82 */ /* 0x000ee20000000a00 */
[C---:B------:R-:W-:Y:S01]  /*05e0*/  SHF.L.U32 R7, R3.reuse, 0x4, RZ ;  /* 0x0000000403077819 */ /* 0x040fe200000006ff */
[----:B------:R-:W-:Y:S01]  /*05f0*/  IMAD.MOV.U32 R44, RZ, RZ, 0x3f800000 ;  /* 0x3f800000ff2c7424 */ /* 0x000fe200078e00ff */
[----:B------:R-:W-:Y:S01]  /*0600*/  LEA R8, R3, UR5, 0x9 ;  /* 0x0000000503087c11 */ /* 0x000fe2000f8e48ff */
[----:B------:R-:W4:Y:S01]  /*0610*/  LDCU.64 UR12, c[0x0][0x390] ;  /* 0x00007200ff0c77ac */ /* 0x000f220008000a00 */
[----:B------:R-:W-:-:S02]  /*0620*/  LOP3.LUT R7, R7, 0x1e0, R6, 0x78, !PT ;  /* 0x000001e007077812 */ /* 0x000fc400078e7806 */
[----:B------:R-:W-:Y:S02]  /*0630*/  CS2R R38, SRZ ;  /* 0x0000000000267805 */ /* 0x000fe4000001ff00 */
[----:B------:R-:W-:Y:S01]  /*0640*/  LOP3.LUT R10, R9, 0x30, RZ, 0xc0, !PT ;  /* 0x00000030090a7812 */ /* 0x000fe200078ec0ff */
[----:B------:R-:W-:Y:S01]  /*0650*/  IMAD.MOV.U32 R49, RZ, RZ, -0x800000 ;  /* 0xff800000ff317424 */ /* 0x000fe200078e00ff */
[----:B------:R-:W-:Y:S02]  /*0660*/  LEA R9, R13, R8, 0x8 ;  /* 0x000000080d097211 */ /* 0x000fe400078e40ff */
[----:B------:R-:W-:Y:S01]  /*0670*/  LOP3.LUT R8, R7, 0x10, R40, 0x78, !PT ;  /* 0x0000001007087812 */ /* 0x000fe200078e7828 */
[----:B------:R-:W-:Y:S01]  /*0680*/  IMAD R17, R3, 0x40, R10 ;  /* 0x0000004003117824 */ /* 0x000fe200078e020a */
[----:B------:R-:W-:Y:S02]  /*0690*/  LOP3.LUT R7, R6, 0xf, RZ, 0xc0, !PT ;  /* 0x0000000f06077812 */ /* 0x000fe400078ec0ff */
[----:B------:R-:W-:Y:S01]  /*06a0*/  IADD3 R3, PT, PT, R8, R9, RZ ;  /* 0x0000000908037210 */ /* 0x000fe20007ffe0ff */
[----:B0-----:R-:W-:Y:S01]  /*06b0*/  IMAD R4, R4, UR6, RZ ;  /* 0x0000000604047c24 */ /* 0x001fe2000f8e02ff */
[----:B------:R-:W-:Y:S01]  /*06c0*/  SHF.R.S32.HI R9, RZ, 0x2, R6 ;  /* 0x00000002ff097819 */ /* 0x000fe20000011406 */
[----:B-1----:R-:W-:Y:S01]  /*06d0*/  IMAD R8, R7, UR4, RZ ;  /* 0x0000000407087c24 */ /* 0x002fe2000f8e02ff */
[----:B------:R-:W-:Y:S01]  /*06e0*/  LOP3.LUT R10, R6, 0x1f, RZ, 0xc0, !PT ;  /* 0x0000001f060a7812 */ /* 0x000fe200078ec0ff */
[----:B------:R-:W0:Y:S01]  /*06f0*/  LDCU UR4, c[0x0][0x3d8] ;  /* 0x00007b00ff0477ac */ /* 0x000e220008000800 */
[----:B------:R-:W-:-:S02]  /*0700*/  SGXT R7, R9, 0x1 ;  /* 0x000000010907781a */ /* 0x000fc40000000200 */
[----:B------:R-:W-:Y:S01]  /*0710*/  MOV R50, 0xff800000 ;  /* 0xff80000000327802 */ /* 0x000fe20000000f00 */
[----:B---3--:R-:W-:Y:S01]  /*0720*/  IMAD R36, R36, UR6, RZ ;  /* 0x0000000624247c24 */ /* 0x008fe2000f8e02ff */
[----:B------:R-:W-:Y:S01]  /*0730*/  LOP3.LUT R15, R7, 0x90, RZ, 0xc0, !PT ;  /* 0x00000090070f7812 */ /* 0x000fe200078ec0ff */
[----:B------:R-:W-:Y:S01]  /*0740*/  IMAD R11, R10, R37, RZ ;  /* 0x000000250a0b7224 */ /* 0x000fe200078e02ff */
[----:B------:R-:W-:Y:S01]  /*0750*/  SHF.L.U32 R10, R8, 0x1, RZ ;  /* 0x00000001080a7819 */ /* 0x000fe200000006ff */
[----:B------:R-:W-:Y:S01]  /*0760*/  IMAD.SHL.U32 R7, R4, 0x2, RZ ;  /* 0x0000000204077824 */ /* 0x000fe200078e00ff */
[C---:B------:R-:W-:Y:S01]  /*0770*/  SHF.L.U32 R9, R36.reuse, 0x1, RZ ;  /* 0x0000000124097819 */ /* 0x040fe200000006ff */
[----:B------:R-:W-:Y:S01]  /*0780*/  IMAD.SHL.U32 R12, R11, 0x2, RZ ;  /* 0x000000020b0c7824 */ /* 0x000fe200078e00ff */
[----:B------:R-:W-:Y:S01]  /*0790*/  LOP3.LUT R15, R15, 0x60, R14, 0xf8, !PT ;  /* 0x000000600f0f7812 */ /* 0x000fe200078ef80e */
[----:B------:R-:W-:Y:S01]  /*07a0*/  IMAD.HI R36, R36, 0x2, RZ ;  /* 0x0000000224247827 */ /* 0x000fe200078e02ff */
[----:B--2---:R-:W-:Y:S01]  /*07b0*/  IADD3 R19, P0, P1, R10, UR8, R7 ;  /* 0x000000080a137c10 */ /* 0x004fe2000f91e007 */
[----:B------:R-:W1:Y:S01]  /*07c0*/  LDCU UR8, c[0x0][0x3a8] ;  /* 0x00007500ff0877ac */ /* 0x000e620008000800 */
[----:B----4-:R-:W-:Y:S01]  /*07d0*/  IADD3 R12, P2, P3, R12, UR12, R9 ;  /* 0x0000000c0c0c7c10 */ /* 0x010fe2000fb5e009 */
[----:B------:R-:W-:Y:S01]  /*07e0*/  IMAD.HI R7, R8, 0x2, RZ ;  /* 0x0000000208077827 */ /* 0x000fe200078e02ff */
[----:B------:R-:W-:-:S02]  /*07f0*/  SHF.R.U32.HI R9, RZ, 0x4, R6 ;  /* 0x00000004ff097819 */ /* 0x000fc40000011606 */
[--C-:B------:R-:W-:Y:S01]  /*0800*/  SHF.R.U32.HI R10, RZ, 0x5, R6.reuse ;  /* 0x00000005ff0a7819 */ /* 0x100fe20000011606 */
[----:B------:R-:W-:Y:S01]  /*0810*/  IMAD.HI R11, R11, 0x2, RZ ;  /* 0x000000020b0b7827 */ /* 0x000fe200078e02ff */
[----:B------:R-:W-:Y:S02]  /*0820*/  SHF.R.S32.HI R14, RZ, 0x6, R6 ;  /* 0x00000006ff0e7819 */ /* 0x000fe40000011406 */
[----:B------:R-:W-:Y:S01]  /*0830*/  SGXT.U32 R8, R9, 0x5 ;  /* 0x000000050908781a */ /* 0x000fe20000000000 */
[----:B------:R-:W-:Y:S01]  /*0840*/  IMAD.HI R6, R4, 0x2, RZ ;  /* 0x0000000204067827 */ /* 0x000fe200078e02ff */
[----:B------:R-:W-:Y:S02]  /*0850*/  SGXT.U32 R4, R10, 0x4 ;  /* 0x000000040a04781a */ /* 0x000fe40000000000 */
[----:B------:R-:W-:Y:S01]  /*0860*/  SGXT R9, R14, 0x1 ;  /* 0x000000010e09781a */ /* 0x000fe20000000200 */
[----:B------:R-:W-:Y:S01]  /*0870*/  IMAD R8, R8, R5, RZ ;  /* 0x0000000508087224 */ /* 0x000fe200078e02ff */
[----:B------:R-:W-:Y:S01]  /*0880*/  IADD3.X R21, PT, PT, R7, UR9, R6, P0, P1 ;  /* 0x0000000907157c10 */ /* 0x000fe200087e2406 */
[----:B0-----:R-:W-:Y:S01]  /*0890*/  IMAD R7, R4, UR4, RZ ;  /* 0x0000000404077c24 */ /* 0x001fe2000f8e02ff */
[----:B------:R-:W-:Y:S01]  /*08a0*/  IADD3.X R10, PT, PT, R11, UR13, R36, P2, P3 ;  /* 0x0000000d0b0a7c10 */ /* 0x000fe200097e6424 */
[----:B------:R-:W-:Y:S01]  /*08b0*/  UMOV UR4, URZ ;  /* 0x000000ff00047c82 */ /* 0x000fe20008000000 */
[----:B------:R-:W-:-:S02]  /*08c0*/  LEA R6, R13, UR5, 0x4 ;  /* 0x000000050d067c11 */ /* 0x000fc4000f8e20ff */
[----:B------:R-:W-:Y:S02]  /*08d0*/  LOP3.LUT R15, R15, 0x10, R40, 0x78, !PT ;  /* 0x000000100f0f7812 */ /* 0x000fe400078e7828 */
[----:B------:R-:W-:Y:S02]  /*08e0*/  LOP3.LUT R9, R9, 0x90, RZ, 0xc0, !PT ;  /* 0x0000009009097812 */ /* 0x000fe400078ec0ff */
[----:B------:R-:W-:Y:S02]  /*08f0*/  LEA R4, P0, R8, R19, 0x1 ;  /* 0x0000001308047211 */ /* 0x000fe400078008ff */
[----:B------:R-:W-:Y:S02]  /*0900*/  LEA R36, P1, R7, R12, 0x1 ;  /* 0x0000000c07247211 */ /* 0x000fe400078208ff */
[----:B------:R-:W-:Y:S02]  /*0910*/  CS2R R12, SRZ ;  /* 0x00000000000c7805 */ /* 0x000fe4000001ff00 */
[----:B------:R-:W-:-:S02]  /*0920*/  IADD3 R41, PT, PT, R15, R6, RZ ;  /* 0x000000060f297210 */ /* 0x000fc40007ffe0ff */
[----:B------:R-:W-:Y:S02]  /*0930*/  CS2R R14, SRZ ;  /* 0x00000000000e7805 */ /* 0x000fe4000001ff00 */
[----:B------:R-:W-:Y:S02]  /*0940*/  LOP3.LUT R42, R9, 0x37e, R40, 0x78, !PT ;  /* 0x0000037e092a7812 */ /* 0x000fe400078e7828 */
[----:B------:R-:W-:Y:S02]  /*0950*/  LEA.HI.X.SX32 R6, R8, R21, 0x1, P0 ;  /* 0x0000001508067211 */ /* 0x000fe400000f0eff */
[----:B------:R-:W-:Y:S02]  /*0960*/  CS2R R8, SRZ ;  /* 0x0000000000087805 */ /* 0x000fe4000001ff00 */
[----:B------:R-:W-:Y:S02]  /*0970*/  LEA.HI.X.SX32 R7, R7, R10, 0x1, P1 ;  /* 0x0000000a07077211 */ /* 0x000fe400008f0eff */
[----:B------:R-:W-:-:S02]  /*0980*/  CS2R R10, SRZ ;  /* 0x00000000000a7805 */ /* 0x000fc4000001ff00 */
[----:B------:R-:W-:Y:S02]  /*0990*/  LOP3.LUT R40, R17, 0x30, R40, 0x78, !PT ;  /* 0x0000003011287812 */ /* 0x000fe400078e7828 */
[----:B-1----:R-:W-:-:S07]  /*09a0*/  MOV R43, 0x3f800000 ;  /* 0x3f800000002b7802 */ /* 0x002fce0000000f00 */
.L_x_1:
[----:B------:R-:W-:-:S04]  /*09b0*/  LEA R32, P0, R39, R4, 0x1 ;  /* 0x0000000427207211 */ /* 0x000fc800078008ff */
[----:B------:R-:W-:-:S05]  /*09c0*/  LEA.HI.X.SX32 R33, R39, R6, 0x1, P0 ;  /* 0x0000000627217211 */ /* 0x000fca00000f0eff */
[----:B------:R-:W2:Y:S01]  /*09d0*/  LDG.E.U16 R45, desc[UR10][R32.64] ;  /* 0x0000000a202d7981 */ /* 0x000ea2000c1e1500 */
[----:B------:R-:W-:Y:S01]  /*09e0*/  BAR.SYNC.DEFER_BLOCKING 0x0 ;  /* 0x0000000000007b1d */ /* 0x000fe20000010000 */
[----:B------:R-:W-:-:S04]  /*09f0*/  LEA R46, P0, R38, R36, 0x1 ;  /* 0x00000024262e7211 */ /* 0x000fc800078008ff */
[----:B------:R-:W-:Y:S01]  /*0a00*/  LEA.HI.X.SX32 R47, R38, R7, 0x1, P0 ;  /* 0x00000007262f7211 */ /* 0x000fe200000f0eff */
[----:B--2---:R-:W-:Y:S02]  /*0a10*/  STS.U16 [R42+UR5+0x2000], R45 ;  /* 0x0020002d2a007988 */ /* 0x004fe40008000405 */
[----:B------:R-:W-:Y:S06]  /*0a20*/  BAR.SYNC.DEFER_BLOCKING 0x0 ;  /* 0x0000000000007b1d */ /* 0x000fec0000010000 */
[----:B------:R0:W2:Y:S01]  /*0a30*/  LDG.E.U16 R51, desc[UR10][R46.64] ;  /* 0x0000000a2e337981 */ /* 0x0000a2000c1e1500 */
[----:B------:R-:W-:Y:S01]  /*0a40*/  UIADD3 UR4, UPT, UPT, UR4, 0x20, URZ ;  /* 0x0000002004047890 */ /* 0x000fe2000fffe0ff */
[----:B------:R-:W-:Y:S01]  /*0a50*/  IMAD R39, R5, 0x20, R39 ;  /* 0x0000002005277824 */ /* 0x000fe200078e0227 */
[----:B------:R-:W-:Y:S01]  /*0a60*/  LEA R38, R37, R38, 0x5 ;  /* 0x0000002625267211 */ /* 0x000fe200078e28ff */
[----:B------:R-:W-:Y:S01]  /*0a70*/  LDSM.16.MT88.4 R16, [R3] ;  /* 0x000000000310783b */ /* 0x000fe20000004200 */
[----:B------:R-:W-:-:S03]  /*0a80*/  UISETP.GE.AND UP0, UPT, UR4, UR7, UPT ;  /* 0x000000070400728c */ /* 0x000fc6000bf06270 */
[----:B------:R-:W1:Y:S04]  /*0a90*/  LDSM.16.M88.4 R28, [R41+0x2000] ;  /* 0x00200000291c783b */ /* 0x000e680000000200 */
[----:B------:R-:W3:Y:S01]  /*0aa0*/  LDSM.16.M88.4 R20, [R41+0x2200] ;  /* 0x002200002914783b */ /* 0x000ee20000000200 */
[----:B------:R-:W-:Y:S01]  /*0ab0*/  BAR.SYNC.DEFER_BLOCKING 0x0 ;  /* 0x0000000000007b1d */ /* 0x000fe20000010000 */
[C---:B-1----:R-:W-:Y:S08]  /*0ac0*/  HMMA.16816.F32.BF16 R24, R16.reuse, R28, RZ ;  /* 0x0000001c1018723c */ /* 0x042ff000000418ff */
[C---:B------:R-:W-:Y:S08]  /*0ad0*/  HMMA.16816.F32.BF16 R28, R16.reuse, R30, RZ ;  /* 0x0000001e101c723c */ /* 0x040ff000000418ff */
[----:B---3--:R-:W-:Y:S03]  /*0ae0*/  HMMA.16816.F32.BF16 R32, R16, R20, RZ ;  /* 0x000000141020723c */ /* 0x008fe600000418ff */
[----:B------:R-:W-:Y:S01]  /*0af0*/  FMUL R20, R24, UR8 ;  /* 0x0000000818147c20 */ /* 0x000fe20008400000 */
[----:B------:R-:W-:-:S04]  /*0b00*/  FMUL R21, R25, UR8 ;  /* 0x0000000819157c20 */ /* 0x000fc80008400000 */
[----:B------:R-:W-:Y:S03]  /*0b10*/  HMMA.16816.F32.BF16 R16, R16, R22, RZ ;  /* 0x000000161010723c */ /* 0x000fe600000418ff */
[----:B------:R-:W-:Y:S01]  /*0b20*/  FMUL R22, R28, UR8 ;  /* 0x000000081c167c20 */ /* 0x000fe20008400000 */
[----:B------:R-:W-:-:S04]  /*0b30*/  FMUL R23, R29, UR8 ;  /* 0x000000081d177c20 */ /* 0x000fc80008400000 */
[----:B------:R-:W-:-:S03]  /*0b40*/  FMNMX3 R22, R20, R21, R22, !PT ;  /* 0x0000001514167276 */ /* 0x000fc60007800016 */
[----:B0-----:R-:W-:Y:S01]  /*0b50*/  FMUL R46, R32, UR8 ;  /* 0x00000008202e7c20 */ /* 0x001fe20008400000 */
[----:B------:R-:W-:-:S04]  /*0b60*/  FMUL R20, R33, UR8 ;  /* 0x0000000821147c20 */ /* 0x000fc80008400000 */
[----:B------:R-:W-:Y:S01]  /*0b70*/  FMNMX3 R23, R22, R23, R46, !PT ;  /* 0x0000001716177276 */ /* 0x000fe2000780002e */
[----:B------:R-:W-:Y:S02]  /*0b80*/  FMUL R46, R34, UR8 ;  /* 0x00000008222e7c20 */ /* 0x000fe40008400000 */
[----:B------:R-:W-:Y:S01]  /*0b90*/  FMUL R21, R16, UR8 ;  /* 0x0000000810157c20 */ /* 0x000fe20008400000 */
[----:B------:R-:W-:-:S04]  /*0ba0*/  FMUL R22, R17, UR8 ;  /* 0x0000000811167c20 */ /* 0x000fc80008400000 */
[----:B------:R-:W-:Y:S01]  /*0bb0*/  FMNMX3 R21, R23, R20, R21, !PT ;  /* 0x0000001417157276 */ /* 0x000fe20007800015 */
[----:B------:R-:W-:Y:S01]  /*0bc0*/  FMUL R20, R26, UR8 ;  /* 0x000000081a147c20 */ /* 0x000fe20008400000 */
[----:B------:R-:W-:Y:S02]  /*0bd0*/  FMUL R23, R31, UR8 ;  /* 0x000000081f177c20 */ /* 0x000fe40008400000 */
[----:B------:R-:W-:Y:S01]  /*0be0*/  FMNMX R45, R22, R21, !PT ;  /* 0x00000015162d7209 */ /* 0x000fe20007800000 */
[----:B------:R-:W-:Y:S01]  /*0bf0*/  FMUL R21, R27, UR8 ;  /* 0x000000081b157c20 */ /* 0x000fe20008400000 */
[----:B------:R-:W-:-:S03]  /*0c00*/  FMUL R22, R30, UR8 ;  /* 0x000000081e167c20 */ /* 0x000fc60008400000 */
[----:B------:R-:W0:Y:S02]  /*0c10*/  SHFL.BFLY PT, R48, R45, 0x2, 0x1f ;  /* 0x0c401f002d307f89 */ /* 0x000e2400000e0000 */
[----:B------:R-:W-:Y:S01]  /*0c20*/  FMNMX3 R20, R20, R21, R22, !PT ;  /* 0x0000001514147276 */ /* 0x000fe20007800016 */
[----:B------:R-:W-:Y:S01]  /*0c30*/  FMUL R21, R18, UR8 ;  /* 0x0000000812157c20 */ /* 0x000fe20008400000 */
[----:B------:R-:W-:Y:S02]  /*0c40*/  FMUL R22, R19, UR8 ;  /* 0x0000000813167c20 */ /* 0x000fe40008400000 */
[----:B------:R-:W-:Y:S01]  /*0c50*/  FMNMX3 R23, R20, R23, R46, !PT ;  /* 0x0000001714177276 */ /* 0x000fe2000780002e */
[----:B------:R-:W-:-:S05]  /*0c60*/  FMUL R20, R35, UR8 ;  /* 0x0000000823147c20 */ /* 0x000fca0008400000 */
[----:B------:R-:W-:-:S04]  /*0c70*/  FMNMX3 R21, R23, R20, R21, !PT ;  /* 0x0000001417157276 */ /* 0x000fc80007800015 */
[----:B------:R-:W-:-:S05]  /*0c80*/  FMNMX R21, R22, R21, !PT ;  /* 0x0000001516157209 */ /* 0x000fca0007800000 */
[----:B------:R-:W1:Y:S01]  /*0c90*/  SHFL.BFLY PT, R20, R21, 0x2, 0x1f ;  /* 0x0c401f0015147f89 */ /* 0x000e6200000e0000 */
[----:B0-----:R-:W-:-:S05]  /*0ca0*/  FMNMX R47, R45, R48, !PT ;  /* 0x000000302d2f7209 */ /* 0x001fca0007800000 */
[----:B------:R-:W0:Y:S01]  /*0cb0*/  SHFL.BFLY PT, R45, R47, 0x1, 0x1f ;  /* 0x0c201f002f2d7f89 */ /* 0x000e2200000e0000 */
[----:B-1----:R-:W-:-:S05]  /*0cc0*/  FMNMX R20, R21, R20, !PT ;  /* 0x0000001415147209 */ /* 0x002fca0007800000 */
[----:B------:R-:W1:Y:S01]  /*0cd0*/  SHFL.BFLY PT, R22, R20, 0x1, 0x1f ;  /* 0x0c201f0014167f89 */ /* 0x000e6200000e0000 */
[----:B0-----:R-:W-:-:S05]  /*0ce0*/  FMNMX3 R45, R47, R45, R50, !PT ;  /* 0x0000002d2f2d7276 */ /* 0x001fca0007800032 */
[--C-:B------:R-:W-:Y:S01]  /*0cf0*/  FFMA R25, R25, UR8, -R45.reuse ;  /* 0x0000000819197c23 */ /* 0x100fe2000800082d */
[--C-:B------:R-:W-:Y:S01]  /*0d00*/  FFMA R28, R28, UR8, -R45.reuse ;  /* 0x000000081c1c7c23 */ /* 0x100fe2000800082d */
[--C-:B------:R-:W-:Y:S01]  /*0d10*/  FFMA R24, R24, UR8, -R45.reuse ;  /* 0x0000000818187c23 */ /* 0x100fe2000800082d */
[--C-:B------:R-:W-:Y:S01]  /*0d20*/  FFMA R29, R29, UR8, -R45.reuse ;  /* 0x000000081d1d7c23 */ /* 0x100fe2000800082d */
[----:B------:R-:W-:Y:S01]  /*0d30*/  FMUL R53, R25, 1.4426950216293334961 ;  /* 0x3fb8aa3b19357820 */ /* 0x000fe20000400000 */
[----:B------:R-:W-:Y:S01]  /*0d40*/  FMUL R25, R28, 1.4426950216293334961 ;  /* 0x3fb8aa3b1c197820 */ /* 0x000fe20000400000 */
[--C-:B------:R-:W-:Y:S01]  /*0d50*/  FFMA R32, R32, UR8, -R45.reuse ;  /* 0x0000000820207c23 */ /* 0x100fe2000800082d */
[--C-:B------:R-:W-:Y:S01]  /*0d60*/  FFMA R16, R16, UR8, -R45.reuse ;  /* 0x0000000810107c23 */ /* 0x100fe2000800082d */
[----:B------:R-:W-:Y:S01]  /*0d70*/  FMUL R24, R24, 1.4426950216293334961 ;  /* 0x3fb8aa3b18187820 */ /* 0x000fe20000400000 */
[----:B------:R-:W-:Y:S01]  /*0d80*/  FMUL R54, R29, 1.4426950216293334961 ;  /* 0x3fb8aa3b1d367820 */ /* 0x000fe20000400000 */
[----:B------:R-:W-:Y:S01]  /*0d90*/  FMUL R29, R32, 1.4426950216293334961 ;  /* 0x3fb8aa3b201d7820 */ /* 0x000fe20000400000 */
[----:B------:R-:W-:Y:S01]  /*0da0*/  FMUL R32, R16, 1.4426950216293334961 ;  /* 0x3fb8aa3b10207820 */ /* 0x000fe20000400000 */
[----:B------:R-:W-:Y:S01]  /*0db0*/  MUFU.EX2 R53, R53 ;  /* 0x0000003500357308 */ /* 0x000fe20000000800 */
[--C-:B------:R-:W-:Y:S01]  /*0dc0*/  FFMA R33, R33, UR8, -R45.reuse ;  /* 0x0000000821217c23 */ /* 0x100fe2000800082d */
[----:B------:R-:W-:Y:S01]  /*0dd0*/  FFMA R17, R17, UR8, -R45 ;  /* 0x0000000811117c23 */ /* 0x000fe2000800082d */
[----:B-1----:R-:W-:-:S02]  /*0de0*/  FMNMX3 R28, R20, R22, R49, !PT ;  /* 0x00000016141c7276 */ /* 0x002fc40007800031 */
[----:B------:R-:W-:Y:S01]  /*0df0*/  FMUL R46, R33, 1.4426950216293334961 ;  /* 0x3fb8aa3b212e7820 */ /* 0x000fe20000400000 */
[----:B------:R-:W-:Y:S02]  /*0e00*/  FMUL R17, R17, 1.4426950216293334961 ;  /* 0x3fb8aa3b11117820 */ /* 0x000fe40000400000 */
[----:B------:R-:W0:Y:S01]  /*0e10*/  MUFU.EX2 R24, R24 ;  /* 0x0000001800187308 */ /* 0x000e220000000800 */
[--C-:B------:R-:W-:Y:S01]  /*0e20*/  FFMA R26, R26, UR8, -R28.reuse ;  /* 0x000000081a1a7c23 */ /* 0x100fe2000800081c */
[--C-:B------:R-:W-:Y:S01]  /*0e30*/  FFMA R16, R27, UR8, -R28.reuse ;  /* 0x000000081b107c23 */ /* 0x100fe2000800081c */
[--C-:B------:R-:W-:Y:S01]  /*0e40*/  FFMA R30, R30, UR8, -R28.reuse ;  /* 0x000000081e1e7c23 */ /* 0x100fe2000800081c */
[--C-:B------:R-:W-:Y:S01]  /*0e50*/  FFMA R31, R31, UR8, -R28.reuse ;  /* 0x000000081f1f7c23 */ /* 0x100fe2000800081c */
[----:B------:R-:W-:Y:S01]  /*0e60*/  FMUL R26, R26, 1.4426950216293334961 ;  /* 0x3fb8aa3b1a1a7820 */ /* 0x000fe20000400000 */
[----:B------:R-:W-:Y:S01]  /*0e70*/  FMUL R16, R16, 1.4426950216293334961 ;  /* 0x3fb8aa3b10107820 */ /* 0x000fe20000400000 */
[----:B------:R-:W-:Y:S01]  /*0e80*/  FMUL R30, R30, 1.4426950216293334961 ;  /* 0x3fb8aa3b1e1e7820 */ /* 0x000fe20000400000 */
[----:B------:R-:W-:Y:S01]  /*0e90*/  MUFU.EX2 R25, R25 ;  /* 0x0000001900197308 */ /* 0x000fe20000000800 */
[--C-:B------:R-:W-:Y:S01]  /*0ea0*/  FFMA R34, R34, UR8, -R28.reuse ;  /* 0x0000000822227c23 */ /* 0x100fe2000800081c */
[----:B------:R-:W-:Y:S01]  /*0eb0*/  FMUL R31, R31, 1.4426950216293334961 ;  /* 0x3fb8aa3b1f1f7820 */ /* 0x000fe20000400000 */
[--C-:B------:R-:W-:Y:S01]  /*0ec0*/  FFMA R35, R35, UR8, -R28.reuse ;  /* 0x0000000823237c23 */ /* 0x100fe2000800081c */
[--C-:B------:R-:W-:Y:S01]  /*0ed0*/  FFMA R18, R18, UR8, -R28.reuse ;  /* 0x0000000812127c23 */ /* 0x100fe2000800081c */
[----:B------:R-:W-:Y:S01]  /*0ee0*/  FMUL R34, R34, 1.4426950216293334961 ;  /* 0x3fb8aa3b22227820 */ /* 0x000fe20000400000 */
[----:B------:R-:W-:Y:S01]  /*0ef0*/  FFMA R19, R19, UR8, -R28 ;  /* 0x0000000813137c23 */ /* 0x000fe2000800081c */
[----:B------:R-:W-:Y:S01]  /*0f00*/  FMUL R35, R35, 1.4426950216293334961 ;  /* 0x3fb8aa3b23237820 */ /* 0x000fe20000400000 */
[----:B------:R1:W-:Y:S01]  /*0f10*/  MUFU.EX2 R27, R26 ;  /* 0x0000001a001b7308 */ /* 0x0003e20000000800 */
[----:B0-----:R-:W-:Y:S01]  /*0f20*/  FADD R20, R24, R53 ;  /* 0x0000003518147221 */ /* 0x001fe20000000000 */
[----:B------:R-:W-:Y:S01]  /*0f30*/  FMUL R18, R18, 1.4426950216293334961 ;  /* 0x3fb8aa3b12127820 */ /* 0x000fe20000400000 */
[----:B------:R-:W-:Y:S01]  /*0f40*/  FMUL R19, R19, 1.4426950216293334961 ;  /* 0x3fb8aa3b13137820 */ /* 0x000fe20000400000 */
[----:B------:R-:W-:-:S04]  /*0f50*/  F2FP.BF16.F32.PACK_AB R24, R53, R24 ;  /* 0x000000183518723e */ /* 0x000fc800000010ff */
[----:B------:R0:W3:Y:S01]  /*0f60*/  MUFU.EX2 R56, R16 ;  /* 0x0000001000387308 */ /* 0x0000e20000000800 */
[----:B-1----:R-:W-:-:S07]  /*0f70*/  FADD R26, -R28, R49 ;  /* 0x000000311c1a7221 */ /* 0x002fce0000000100 */
[----:B------:R-:W-:Y:S01]  /*0f80*/  MUFU.EX2 R54, R54 ;  /* 0x0000003600367308 */ /* 0x000fe20000000800 */
[----:B0-----:R-:W-:-:S07]  /*0f90*/  FADD R16, -R45, R50 ;  /* 0x000000322d107221 */ /* 0x001fce0000000100 */
[----:B------:R0:W1:Y:S01]  /*0fa0*/  MUFU.EX2 R55, R30 ;  /* 0x0000001e00377308 */ /* 0x0000620000000800 */
[----:B---3--:R-:W-:-:S07]  /*0fb0*/  FADD R22, R27, R56 ;  /* 0x000000381b167221 */ /* 0x008fce0000000000 */
[----:B------:R-:W-:Y:S01]  /*0fc0*/  MUFU.EX2 R29, R29 ;  /* 0x0000001d001d7308 */ /* 0x000fe20000000800 */
[----:B0-----:R-:W-:-:S07]  /*0fd0*/  FMUL R30, R26, 1.4426950216293334961 ;  /* 0x3fb8aa3b1a1e7820 */ /* 0x001fce0000400000 */
[----:B------:R0:W3:Y:S01]  /*0fe0*/  MUFU.EX2 R58, R31 ;  /* 0x0000001f003a7308 */ /* 0x0000e20000000800 */
[----:B-1----:R-:W-:-:S07]  /*0ff0*/  FADD R57, R55, R22 ;  /* 0x0000001637397221 */ /* 0x002fce0000000000 */
[----:B------:R-:W1:Y:S01]  /*1000*/  MUFU.EX2 R34, R34 ;  /* 0x0000002200227308 */ /* 0x000e620000000800 */
[----:B0-----:R-:W-:-:S07]  /*1010*/  FMUL R31, R16, 1.4426950216293334961 ;  /* 0x3fb8aa3b101f7820 */ /* 0x001fce0000400000 */
[----:B------:R0:W-:Y:S01]  /*1020*/  MUFU.EX2 R33, R17 ;  /* 0x0000001100217308 */ /* 0x0001e20000000800 */
[----:B---3--:R-:W-:-:S07]  /*1030*/  FADD R57, R58, R57 ;  /* 0x000000393a397221 */ /* 0x008fce0000000000 */
[----:B------:R-:W3:Y:S01]  /*1040*/  MUFU.EX2 R46, R46 ;  /* 0x0000002e002e7308 */ /* 0x000ee20000000800 */
[----:B0-----:R-:W-:Y:S01]  /*1050*/  FADD R17, R25, R20 ;  /* 0x0000001419117221 */ /* 0x001fe20000000000 */
[----:B-1----:R-:W-:-:S03]  /*1060*/  FADD R50, R34, R57 ;  /* 0x0000003922327221 */ /* 0x002fc60000000000 */
[----:B------:R-:W-:-:S03]  /*1070*/  FADD R16, R54, R17 ;  /* 0x0000001136107221 */ /* 0x000fc60000000000 */
[----:B------:R-:W-:Y:S01]  /*1080*/  MUFU.EX2 R47, R35 ;  /* 0x00000023002f7308 */ /* 0x000fe20000000800 */
[----:B------:R-:W-:-:S07]  /*1090*/  FADD R49, R29, R16 ;  /* 0x000000101d317221 */ /* 0x000fce0000000000 */
[----:B------:R-:W0:Y:S01]  /*10a0*/  MUFU.EX2 R32, R32 ;  /* 0x0000002000207308 */ /* 0x000e220000000800 */
[----:B---3--:R-:W-:-:S07]  /*10b0*/  FADD R49, R46, R49 ;  /* 0x000000312e317221 */ /* 0x008fce0000000000 */
[----:B------:R-:W1:Y:S08]  /*10c0*/  MUFU.EX2 R48, R18 ;  /* 0x0000001200307308 */ /* 0x000e700000000800 */
[----:B------:R-:W3:Y:S01]  /*10d0*/  MUFU.EX2 R35, R19 ;  /* 0x0000001300237308 */ /* 0x000ee20000000800 */
[----:B0-----:R-:W-:Y:S01]  /*10e0*/  FADD R26, R32, R49 ;  /* 0x00000031201a7221 */ /* 0x001fe20000000000 */
[----:B--2---:R0:W-:Y:S06]  /*10f0*/  STS.U16 [R2+UR5+0x2000], R51 ;  /* 0x0020003302007988 */ /* 0x0041ec0008000405 */
[----:B------:R-:W2:Y:S01]  /*1100*/  MUFU.EX2 R31, R31 ;  /* 0x0000001f001f7308 */ /* 0x000ea20000000800 */
[----:B------:R-:W-:Y:S01]  /*1110*/  BAR.SYNC.DEFER_BLOCKING 0x0 ;  /* 0x0000000000007b1d */ /* 0x000fe20000010000 */
[----:B0-----:R-:W-:-:S06]  /*1120*/  FADD R51, R47, R50 ;  /* 0x000000322f337221 */ /* 0x001fcc0000000000 */
[----:B------:R-:W0:Y:S01]  /*1130*/  MUFU.EX2 R30, R30 ;  /* 0x0000001e001e7308 */ /* 0x000e220000000800 */
[----:B-1----:R-:W-:Y:S01]  /*1140*/  FADD R52, R48, R51 ;  /* 0x0000003330347221 */ /* 0x002fe20000000000 */
[----:B------:R-:W-:Y:S01]  /*1150*/  FADD R51, R33, R26 ;  /* 0x0000001a21337221 */ /* 0x000fe20000000000 */
[----:B------:R-:W-:Y:S02]  /*1160*/  F2FP.BF16.F32.PACK_AB R26, R54, R25 ;  /* 0x00000019361a723e */ /* 0x000fe400000010ff */
[----:B---3--:R-:W-:Y:S01]  /*1170*/  FADD R52, R35, R52 ;  /* 0x0000003423347221 */ /* 0x008fe20000000000 */
[----:B------:R-:W-:Y:S01]  /*1180*/  F2FP.BF16.F32.PACK_AB R25, R56, R27 ;  /* 0x0000001b3819723e */ /* 0x000fe200000010ff */
[----:B------:R-:W1:Y:S01]  /*1190*/  SHFL.BFLY PT, R50, R51, 0x2, 0x1f ;  /* 0x0c401f0033327f89 */ /* 0x000e6200000e0000 */
[----:B------:R-:W-:Y:S01]  /*11a0*/  F2FP.BF16.F32.PACK_AB R27, R58, R55 ;  /* 0x000000373a1b723e */ /* 0x000fe200000010ff */
[C---:B--2---:R-:W-:Y:S01]  /*11b0*/  FMUL R12, R31.reuse, R12 ;  /* 0x0000000c1f0c7220 */ /* 0x044fe20000400000 */
[C---:B------:R-:W-:Y:S01]  /*11c0*/  FMUL R13, R31.reuse, R13 ;  /* 0x0000000d1f0d7220 */ /* 0x040fe20000400000 */
[----:B------:R-:W2:Y:S01]  /*11d0*/  SHFL.BFLY PT, R49, R52, 0x2, 0x1f ;  /* 0x0c401f0034317f89 */ /* 0x000ea200000e0000 */
[C---:B------:R-:W-:Y:S01]  /*11e0*/  FMUL R8, R31.reuse, R8 ;  /* 0x000000081f087220 */ /* 0x040fe20000400000 */
[----:B------:R-:W-:-:S02]  /*11f0*/  FMUL R9, R31, R9 ;  /* 0x000000091f097220 */ /* 0x000fc40000400000 */
[----:B------:R-:W3:Y:S01]  /*1200*/  LDSM.16.M88.4 R20, [R40+UR5+0x2000] ;  /* 0x002000052814783b */ /* 0x000ee20008000200 */
[C---:B0-----:R-:W-:Y:S01]  /*1210*/  FMUL R14, R30.reuse, R14 ;  /* 0x0000000e1e0e7220 */ /* 0x041fe20000400000 */
[C---:B------:R-:W-:Y:S01]  /*1220*/  FMUL R15, R30.reuse, R15 ;  /* 0x0000000f1e0f7220 */ /* 0x040fe20000400000 */
[C---:B------:R-:W-:Y:S01]  /*1230*/  FMUL R10, R30.reuse, R10 ;  /* 0x0000000a1e0a7220 */ /* 0x040fe20000400000 */
[----:B------:R-:W0:Y:S01]  /*1240*/  LDSM.16.M88.4 R16, [R40+UR5+0x2200] ;  /* 0x002200052810783b */ /* 0x000e220008000200 */
[----:B------:R-:W-:Y:S01]  /*1250*/  FMUL R11, R30, R11 ;  /* 0x0000000b1e0b7220 */ /* 0x000fe20000400000 */
[----:B-1----:R-:W-:Y:S01]  /*1260*/  FADD R50, R51, R50 ;  /* 0x0000003233327221 */ /* 0x002fe20000000000 */
[----:B--2---:R-:W-:Y:S02]  /*1270*/  FADD R49, R52, R49 ;  /* 0x0000003134317221 */ /* 0x004fe40000000000 */
[C---:B---3--:R-:W-:Y:S03]  /*1280*/  HMMA.16816.F32.BF16 R12, R24.reuse, R20, R12 ;  /* 0x00000014180c723c */ /* 0x048fe6000004180c */
[----:B------:R-:W-:Y:S05]  /*1290*/  SHFL.BFLY PT, R20, R49, 0x1, 0x1f ;  /* 0x0c201f0031147f89 */ /* 0x000fea00000e0000 */
[----:B0-----:R-:W-:Y:S01]  /*12a0*/  HMMA.16816.F32.BF16 R8, R24, R16, R8 ;  /* 0x000000101808723c */ /* 0x001fe20000041808 */
[----:B------:R-:W0:Y:S01]  /*12b0*/  SHFL.BFLY PT, R17, R50, 0x1, 0x1f ;  /* 0x0c201f0032117f89 */ /* 0x000e2200000e0000 */
[----:B------:R-:W-:-:S02]  /*12c0*/  F2FP.BF16.F32.PACK_AB R24, R46, R29 ;  /* 0x0000001d2e18723e */ /* 0x000fc400000010ff */
[----:B------:R-:W-:Y:S02]  /*12d0*/  F2FP.BF16.F32.PACK_AB R26, R33, R32 ;  /* 0x00000020211a723e */ /* 0x000fe400000010ff */
[----:B------:R-:W-:Y:S02]  /*12e0*/  F2FP.BF16.F32.PACK_AB R25, R47, R34 ;  /* 0x000000222f19723e */ /* 0x000fe400000010ff */
[----:B------:R-:W-:-:S07]  /*12f0*/  F2FP.BF16.F32.PACK_AB R27, R35, R48 ;  /* 0x00000030231b723e */ /* 0x000fce00000010ff */
[C---:B------:R-:W-:Y:S08]  /*1300*/  HMMA.16816.F32.BF16 R12, R24.reuse, R22, R12 ;  /* 0x00000016180c723c */ /* 0x040ff0000004180c */
[----:B------:R-:W-:Y:S01]  /*1310*/  HMMA.16816.F32.BF16 R8, R24, R18, R8 ;  /* 0x000000121808723c */ /* 0x000fe20000041808 */
[----:B0-----:R-:W-:Y:S01]  /*1320*/  FADD R16, R50, R17 ;  /* 0x0000001132107221 */ /* 0x001fe20000000000 */
[----:B------:R-:W-:Y:S01]  /*1330*/  FADD R17, R49, R20 ;  /* 0x0000001431117221 */ /* 0x000fe20000000000 */
[----:B------:R-:W-:Y:S01]  /*1340*/  IMAD.MOV.U32 R50, RZ, RZ, R45 ;  /* 0x000000ffff327224 */ /* 0x000fe200078e002d */
[----:B------:R-:W-:Y:S01]  /*1350*/  MOV R49, R28 ;  /* 0x0000001c00317202 */ /* 0x000fe20000000f00 */
[----:B------:R-:W-:Y:S01]  /*1360*/  FFMA R44, R31, R44, R16 ;  /* 0x0000002c1f2c7223 */ /* 0x000fe20000000010 */
[----:B------:R-:W-:Y:S01]  /*1370*/  FFMA R43, R30, R43, R17 ;  /* 0x0000002b1e2b7223 */ /* 0x000fe20000000011 */
[----:B------:R-:W-:-:S13]  /*1380*/  BRA.U !UP0, `(.L_x_1) ;  /* 0xfffffff508887547 */ /* 0x000fda000b83ffff */
.L_x_0:
[----:B------:R-:W0:Y:S01]  /*1390*/  S2R R2, SR_TID.X ;  /* 0x0000000000027919 */ /* 0x000e220000002100 */
[----:B------:R-:W1:Y:S01]  /*13a0*/  S2UR UR5, SR_CgaCtaId ;  /* 0x00000000000579c3 */ /* 0x000e620000008800 */
[----:B------:R-:W-:Y:S01]  /*13b0*/  UMOV UR4, 0x400 ;  /* 0x0000040000047882 */ /* 0x000fe20000000000 */
[----:B------:R-:W-:Y:S01]  /*13c0*/  IMAD.MOV.U32 R22, RZ, RZ, R10 ;  /* 0x000000ffff167224 */ /* 0x000fe200078e000a */
[C---:B------:R-:W-:Y:S01]  /*13d0*/  FSETP.GT.AND P1, PT, |R44|.reuse, 8.50705917302346158658e+37, PT ;  /* 0x7e8000002c00780b */ /* 0x040fe20003f24200 */
[----:B------:R-:W-:Y:S01]  /*13e0*/  IMAD.MOV.U32 R17, RZ, RZ, R8 ;  /* 0x000000ffff117224 */ /* 0x000fe200078e0008 */
[C---:B------:R-:W-:Y:S01]  /*13f0*/  FSETP.GEU.AND P4, PT, |R44|.reuse, 1.175494350822287508e-38, PT ;  /* 0x008000002c00780b */ /* 0x040fe20003f8e200 */
[C---:B------:R-:W-:Y:S01]  /*1400*/  FMUL R8, R44.reuse, 8388608 ;  /* 0x4b0000002c087820 */ /* 0x040fe20000400000 */
[----:B------:R-:W-:Y:S01]  /*1410*/  FSETP.GEU.AND P2, PT, R44, 1.175494350822287508e-38, PT ;  /* 0x008000002c00780b */ /* 0x000fe20003f4e000 */
[----:B------:R-:W-:Y:S01]  /*1420*/  IMAD.MOV.U32 R23, RZ, RZ, R12 ;  /* 0x000000ffff177224 */ /* 0x000fe200078e000c */
[----:B------:R-:W-:Y:S01]  /*1430*/  MOV R21, R13 ;  /* 0x0000000d00157202 */ /* 0x000fe20000000f00 */
[----:B------:R-:W-:Y:S01]  /*1440*/  BAR.SYNC.DEFER_BLOCKING 0x0 ;  /* 0x0000000000007b1d */ /* 0x000fe20000010000 */
[----:B------:R-:W-:-:S02]  /*1450*/  FSEL R8, R8, R44, !P2 ;  /* 0x0000002c08087208 */ /* 0x000fc40005000000 */
[----:B------:R-:W-:Y:S02]  /*1460*/  MOV R13, R9 ;  /* 0x00000009000d7202 */ /* 0x000fe40000000f00 */
[----:B------:R-:W-:Y:S01]  /*1470*/  MOV R12, R11 ;  /* 0x0000000b000c7202 */ /* 0x000fe20000000f00 */
[----:B------:R-:W-:Y:S01]  /*1480*/  @P1 FMUL R44, R44, 0.25 ;  /* 0x3e8000002c2c1820 */ /* 0x000fe20000400000 */
[----:B------:R-:W-:Y:S01]  /*1490*/  FSETP.GT.AND P0, PT, |R43|, 8.50705917302346158658e+37, PT ;  /* 0x7e8000002b00780b */ /* 0x000fe20003f04200 */
[----:B------:R-:W-:Y:S01]  /*14a0*/  @P1 FMUL R13, R13, 0.25 ;  /* 0x3e8000000d0d1820 */ /* 0x000fe20000400000 */
[----:B------:R-:W-:Y:S01]  /*14b0*/  FSETP.GEU.AND P3, PT, |R43|, 1.175494350822287508e-38, PT ;  /* 0x008000002b00780b */ /* 0x000fe20003f6e200 */
[----:B------:R-:W-:Y:S01]  /*14c0*/  @!P4 FMUL R44, R44, 16777216 ;  /* 0x4b8000002c2cc820 */ /* 0x000fe20000400000 */
[----:B------:R-:W-:Y:S01]  /*14d0*/  @P1 FMUL R17, R17, 0.25 ;  /* 0x3e80000011111820 */ /* 0x000fe20000400000 */
[----:B------:R-:W-:Y:S01]  /*14e0*/  @P1 FMUL R21, R21, 0.25 ;  /* 0x3e80000015151820 */ /* 0x000fe20000400000 */
[----:B------:R-:W-:Y:S01]  /*14f0*/  @P1 FMUL R23, R23, 0.25 ;  /* 0x3e80000017171820 */ /* 0x000fe20000400000 */
[----:B-1----:R-:W-:Y:S01]  /*1500*/  ULEA UR7, UR5, UR4, 0x18 ;  /* 0x0000000405077291 */ /* 0x002fe2000f8ec0ff */
[----:B------:R-:W-:Y:S01]  /*1510*/  @!P4 FMUL R13, R13, 16777216 ;  /* 0x4b8000000d0dc820 */ /* 0x000fe20000400000 */
[----:B------:R-:W-:Y:S01]  /*1520*/  @!P4 FMUL R17, R17, 16777216 ;  /* 0x4b8000001111c820 */ /* 0x000fe20000400000 */
[----:B------:R-:W-:Y:S01]  /*1530*/  @!P4 FMUL R21, R21, 16777216 ;  /* 0x4b8000001515c820 */ /* 0x000fe20000400000 */
[----:B------:R-:W-:Y:S01]  /*1540*/  @!P4 FMUL R23, R23, 16777216 ;  /* 0x4b8000001717c820 */ /* 0x000fe20000400000 */
[----:B------:R-:W1:Y:S01]  /*1550*/  LDCU.64 UR4, c[0x0][0x3e0] ;  /* 0x00007c00ff0477ac */ /* 0x000e620008000a00 */
[----:B------:R-:W-:Y:S01]  /*1560*/  @P0 FMUL R12, R12, 0.25 ;  /* 0x3e8000000c0c0820 */ /* 0x000fe20000400000 */
[C---:B0-----:R-:W-:Y:S01]  /*1570*/  LOP3.LUT R10, R2.reuse, 0x7, RZ, 0xc0, !PT ;  /* 0x00000007020a7812 */ /* 0x041fe200078ec0ff */
[C---:B------:R-:W-:Y:S01]  /*1580*/  IMAD.SHL.U32 R5, R2.reuse, 0x4, RZ ;  /* 0x0000000402057824 */ /* 0x040fe200078e00ff */
[----:B------:R-:W-:Y:S01]  /*1590*/  LOP3.LUT R4, R2, 0x8, RZ, 0xc0, !PT ;  /* 0x0000000802047812 */ /* 0x000fe200078ec0ff */
[----:B------:R-:W-:Y:S01]  /*15a0*/  @P0 FMUL R22, R22, 0.25 ;  /* 0x3e80000016160820 */ /* 0x000fe20000400000 */
[----:B------:R-:W-:Y:S01]  /*15b0*/  LEA R3, R10, UR7, 0x4 ;  /* 0x000000070a037c11 */ /* 0x000fe2000f8e20ff */
[----:B------:R-:W-:Y:S01]  /*15c0*/  @P0 FMUL R15, R15, 0.25 ;  /* 0x3e8000000f0f0820 */ /* 0x000fe20000400000 */
[----:B------:R-:W-:Y:S01]  /*15d0*/  LOP3.LUT R5, R5, 0x3c0, RZ, 0xc0, !PT ;  /* 0x000003c005057812 */ /* 0x000fe200078ec0ff */
[----:B------:R-:W-:Y:S01]  /*15e0*/  @P0 FMUL R14, R14, 0.25 ;  /* 0x3e8000000e0e0820 */ /* 0x000fe20000400000 */
[----:B------:R-:W-:Y:S01]  /*15f0*/  LEA R6, R4, R3, 0x9 ;  /* 0x0000000304067211 */ /* 0x000fe200078e48ff */
[----:B------:R-:W-:Y:S01]  /*1600*/  IMAD R10, R10, -0x8, R3 ;  /* 0xfffffff80a0a7824 */ /* 0x000fe200078e0203 */
[----:B------:R-:W-:Y:S01]  /*1610*/  IADD3 R3, PT, PT, R8, -0x3f3504f3, RZ ;  /* 0xc0cafb0d08037810 */ /* 0x000fe20007ffe0ff */
[----:B------:R-:W-:Y:S01]  /*1620*/  @!P3 FMUL R12, R12, 16777216 ;  /* 0x4b8000000c0cb820 */ /* 0x000fe20000400000 */
[----:B------:R-:W-:Y:S01]  /*1630*/  LOP3.LUT R11, R2, 0x1f0, RZ, 0xc0, !PT ;  /* 0x000001f0020b7812 */ /* 0x000fe200078ec0ff */
[----:B------:R-:W-:Y:S01]  /*1640*/  @!P3 FMUL R22, R22, 16777216 ;  /* 0x4b8000001616b820 */ /* 0x000fe20000400000 */
[----:B------:R-:W-:Y:S01]  /*1650*/  IADD3 R9, PT, PT, R5, R10, RZ ;  /* 0x0000000a05097210 */ /* 0x000fe20007ffe0ff */
[----:B------:R-:W-:Y:S01]  /*1660*/  @!P3 FMUL R15, R15, 16777216 ;  /* 0x4b8000000f0fb820 */ /* 0x000fe20000400000 */
[----:B------:R-:W-:Y:S01]  /*1670*/  LOP3.LUT R5, R3, 0xff800000, RZ, 0xc0, !PT ;  /* 0xff80000003057812 */ /* 0x000fe200078ec0ff */
[----:B------:R-:W-:Y:S01]  /*1680*/  IMAD R11, R11, 0x8, R6 ;  /* 0x000000080b0b7824 */ /* 0x000fe200078e0206 */
[----:B------:R-:W-:Y:S01]  /*1690*/  LEA.HI R3, R4, R9, RZ, 0x1f ;  /* 0x0000000904037211 */ /* 0x000fe200078ff8ff */
[C---:B------:R-:W-:Y:S01]  /*16a0*/  FMUL R9, R43.reuse, 8388608 ;  /* 0x4b0000002b097820 */ /* 0x040fe20000400000 */
[----:B------:R-:W-:Y:S01]  /*16b0*/  FSEL R10, RZ, -23, P2 ;  /* 0xc1b80000ff0a7808 */ /* 0x000fe20001000000 */
[----:B------:R-:W0:Y:S01]  /*16c0*/  MUFU.RCP R6, R44 ;  /* 0x0000002c00067308 */ /* 0x000e220000001000 */
[----:B------:R-:W-:Y:S01]  /*16d0*/  FSETP.GEU.AND P2, PT, R43, 1.175494350822287508e-38, PT ;  /* 0x008000002b00780b */ /* 0x000fe20003f4e000 */
[----:B------:R-:W-:Y:S01]  /*16e0*/  @!P3 FMUL R14, R14, 16777216 ;  /* 0x4b8000000e0eb820 */ /* 0x000fe20000400000 */
[----:B------:R-:W-:Y:S01]  /*16f0*/  I2FP.F32.S32 R7, R5 ;  /* 0x0000000500077245 */ /* 0x000fe20000201400 */
[----:B------:R-:W-:Y:S01]  /*1700*/  IMAD.IADD R5, R8, 0x1, -R5 ;  /* 0x0000000108057824 */ /* 0x000fe200078e0a05 */
[----:B------:R-:W-:Y:S01]  /*1710*/  FSEL R9, R9, R43, !P2 ;  /* 0x0000002b09097208 */ /* 0x000fe20005000000 */
[----:B------:R-:W-:Y:S01]  /*1720*/  @P0 FMUL R43, R43, 0.25 ;  /* 0x3e8000002b2b0820 */ /* 0x000fe20000400000 */
[----:B-1----:R-:W-:Y:S01]  /*1730*/  UIMAD UR4, UR6, UR4, URZ ;  /* 0x00000004060472a4 */ /* 0x002fe2000f8e02ff */
[----:B------:R-:W-:Y:S01]  /*1740*/  FFMA.FTZ R10, R7, 1.1920928955078125e-07, R10 ;  /* 0x34000000070a7823 */ /* 0x000fe2000001000a */
[----:B------:R-:W-:Y:S01]  /*1750*/  IADD3 R4, PT, PT, R9, -0x3f3504f3, RZ ;  /* 0xc0cafb0d09047810 */ /* 0x000fe20007ffe0ff */
[----:B------:R-:W-:Y:S01]  /*1760*/  @!P3 FMUL R43, R43, 16777216 ;  /* 0x4b8000002b2bb820 */ /* 0x000fe20000400000 */
[----:B------:R-:W-:Y:S01]  /*1770*/  ISETP.GE.U32.AND P0, PT, R9, 0x7f800000, PT ;  /* 0x7f8000000900780c */ /* 0x000fe20003f06070 */
[----:B------:R-:W-:Y:S01]  /*1780*/  USHF.L.U32 UR8, UR4, 0x1, URZ ;  /* 0x0000000104087899 */ /* 0x000fe200080006ff */
[----:B------:R-:W-:-:S02]  /*1790*/  LOP3.LUT R16, R4, 0xff800000, RZ, 0xc0, !PT ;  /* 0xff80000004107812 */ /* 0x000fc400078ec0ff */
[----:B------:R-:W-:Y:S02]  /*17a0*/  FSETP.NEU.AND P1, PT, R8, RZ, PT ;  /* 0x000000ff0800720b */ /* 0x000fe40003f2d000 */
[-C--:B------:R-:W-:Y:S01]  /*17b0*/  IADD3 R4, PT, PT, R9, -R16.reuse, RZ ;  /* 0x8000001009047210 */ /* 0x080fe20007ffe0ff */
[C---:B0-----:R-:W-:Y:S01]  /*17c0*/  FMUL R18, R6.reuse, R13 ;  /* 0x0000000d06127220 */ /* 0x041fe20000400000 */
[C---:B------:R-:W-:Y:S01]  /*17d0*/  FMUL R20, R6.reuse, R17 ;  /* 0x0000001106147220 */ /* 0x040fe20000400000 */
[C---:B------:R-:W-:Y:S01]  /*17e0*/  FMUL R21, R6.reuse, R21 ;  /* 0x0000001506157220 */ /* 0x040fe20000400000 */
[----:B------:R-:W-:Y:S01]  /*17f0*/  FMUL R23, R6, R23 ;  /* 0x0000001706177220 */ /* 0x000fe20000400000 */
[----:B------:R-:W-:Y:S01]  /*1800*/  MOV R6, 0x3dc6b27f ;  /* 0x3dc6b27f00067802 */ /* 0x000fe20000000f00 */
[----:B------:R-:W-:Y:S01]  /*1810*/  FADD R13, R5, -1 ;  /* 0xbf800000050d7421 */ /* 0x000fe20000000000 */
[----:B------:R-:W-:Y:S01]  /*1820*/  FADD R17, R4, -1 ;  /* 0xbf80000004117421 */ /* 0x000fe20000000000 */
[----:B------:R-:W0:Y:S01]  /*1830*/  MUFU.RCP R5, R43 ;  /* 0x0000002b00057308 */ /* 0x000e220000001000 */
[----:B------:R-:W-:Y:S01]  /*1840*/  I2FP.F32.S32 R16, R16 ;  /* 0x0000001000107245 */ /* 0x000fe20000201400 */
[-C--:B------:R-:W-:Y:S01]  /*1850*/  FFMA.FTZ R4, R13, R6.reuse, -0.16845393180847167969 ;  /* 0xbe2c7f300d047423 */ /* 0x080fe20000010006 */
[----:B------:R-:W-:-:S03]  /*1860*/  FFMA.FTZ R6, R17, R6, -0.16845393180847167969 ;  /* 0xbe2c7f3011067423 */ /* 0x000fc60000010006 */
[----:B------:R-:W-:Y:S01]  /*1870*/  FFMA.FTZ R4, R13, R4, 0.1716887056827545166 ;  /* 0x3e2fcf2a0d047423 */ /* 0x000fe20000010004 */
[----:B------:R-:W-:-:S03]  /*1880*/  FFMA.FTZ R6, R17, R6, 0.1716887056827545166 ;  /* 0x3e2fcf2a11067423 */ /* 0x000fc60000010006 */
[----:B------:R-:W-:Y:S01]  /*1890*/  FFMA.FTZ R4, R13, R4, -0.17900948226451873779 ;  /* 0xbe374e430d047423 */ /* 0x000fe20000010004 */
[----:B------:R-:W-:-:S03]  /*18a0*/  FFMA.FTZ R6, R17, R6, -0.17900948226451873779 ;  /* 0xbe374e4311067423 */ /* 0x000fc60000010006 */
[----:B------:R-:W-:Y:S01]  /*18b0*/  FFMA.FTZ R4, R13, R4, 0.20512372255325317383 ;  /* 0x3e520bf40d047423 */ /* 0x000fe20000010004 */
[----:B------:R-:W-:Y:S01]  /*18c0*/  FFMA.FTZ R6, R17, R6, 0.20512372255325317383 ;  /* 0x3e520bf411067423 */ /* 0x000fe20000010006 */
[----:B0-----:R-:W-:Y:S02]  /*18d0*/  FMUL R7, R5, R12 ;  /* 0x0000000c05077220 */ /* 0x001fe40000400000 */
[----:B------:R-:W-:Y:S01]  /*18e0*/  FFMA.FTZ R4, R13, R4, -0.24046532809734344482 ;  /* 0xbe763c8b0d047423 */ /* 0x000fe20000010004 */
[----:B------:R-:W-:Y:S01]  /*18f0*/  FFMA.FTZ R12, R17, R6, -0.24046532809734344482 ;  /* 0xbe763c8b110c7423 */ /* 0x000fe20000010006 */
[C---:B------:R-:W-:Y:S01]  /*1900*/  FMUL R19, R5.reuse, R22 ;  /* 0x0000001605137220 */ /* 0x040fe20000400000 */
[----:B------:R-:W-:Y:S01]  /*1910*/  FMUL R22, R5, R15 ;  /* 0x0000000f05167220 */ /* 0x000fe20000400000 */
[----:B------:R-:W-:Y:S01]  /*1920*/  FFMA.FTZ R6, R13, R4, 0.28857114911079406738 ;  /* 0x3e93bf990d067423 */ /* 0x000fe20000010004 */
[----:B------:R-:W-:Y:S01]  /*1930*/  FMUL R24, R5, R14 ;  /* 0x0000000e05187220 */ /* 0x000fe20000400000 */
[----:B------:R-:W-:Y:S01]  /*1940*/  FFMA.FTZ R14, R17, R12, 0.28857114911079406738 ;  /* 0x3e93bf99110e7423 */ /* 0x000fe2000001000c */
[----:B------:R-:W-:Y:S01]  /*1950*/  F2FP.BF16.F32.PACK_AB R5, R18, R21 ;  /* 0x000000151205723e */ /* 0x000fe200000010ff */
[----:B------:R-:W-:Y:S01]  /*1960*/  FFMA.FTZ R12, R13, R6, -0.36067417263984680176 ;  /* 0xbeb8aa490d0c7423 */ /* 0x000fe20000010006 */
[----:B------:R-:W-:Y:S01]  /*1970*/  F2FP.BF16.F32.PACK_AB R4, R20, R23 ;  /* 0x000000171404723e */ /* 0x000fe200000010ff */
[----:B------:R-:W-:Y:S01]  /*1980*/  FFMA.FTZ R18, R17, R14, -0.36067417263984680176 ;  /* 0xbeb8aa4911127423 */ /* 0x000fe2000001000e */
[----:B------:R-:W-:Y:S01]  /*1990*/  F2FP.BF16.F32.PACK_AB R6, R19, R24 ;  /* 0x000000181306723e */ /* 0x000fe200000010ff */
[----:B------:R-:W-:Y:S01]  /*19a0*/  FFMA.FTZ R14, R13, R12, 0.48089820146560668945 ;  /* 0x3ef6384a0d0e7423 */ /* 0x000fe2000001000c */
[----:B------:R-:W-:Y:S01]  /*19b0*/  F2FP.BF16.F32.PACK_AB R7, R7, R22 ;  /* 0x000000160707723e */ /* 0x000fe200000010ff */
[----:B------:R-:W-:Y:S01]  /*19c0*/  FFMA.FTZ R18, R17, R18, 0.48089820146560668945 ;  /* 0x3ef6384a11127423 */ /* 0x000fe20000010012 */
[----:B------:R-:W0:Y:S01]  /*19d0*/  LDC R12, c[0x0][0x3e8] ;  /* 0x0000fa00ff0c7b82 */ /* 0x000e220000000800 */
[----:B------:R-:W-:Y:S01]  /*19e0*/  FFMA.FTZ R14, R13, R14, -0.72134751081466674805 ;  /* 0xbf38aa3b0d0e7423 */ /* 0x000fe2000001000e */
[----:B------:R-:W-:Y:S01]  /*19f0*/  FSEL R15, RZ, -23, P2 ;  /* 0xc1b80000ff0f7808 */ /* 0x000fe20001000000 */
[----:B------:R1:W-:Y:S01]  /*1a00*/  STSM.16.M88.4 [R11], R4 ;  /* 0x000000040b007844 */ /* 0x0003e20000000200 */
[----:B------:R-:W-:Y:S01]  /*1a10*/  FFMA.FTZ R18, R17, R18, -0.72134751081466674805 ;  /* 0xbf38aa3b11127423 */ /* 0x000fe20000010012 */
[----:B------:R-:W-:Y:S01]  /*1a20*/  FMUL R14, R13, R14 ;  /* 0x0000000e0d0e7220 */ /* 0x000fe20000400000 */
[----:B------:R-:W-:Y:S01]  /*1a30*/  SHF.R.U32.HI R19, RZ, 0x8, R2 ;  /* 0x00000008ff137819 */ /* 0x000fe20000011602 */
[----:B------:R-:W-:Y:S01]  /*1a40*/  FFMA.FTZ R16, R16, 1.1920928955078125e-07, R15 ;  /* 0x3400000010107823 */ /* 0x000fe2000001000f */
[----:B------:R-:W-:Y:S01]  /*1a50*/  FMUL R18, R17, R18 ;  /* 0x0000001211127220 */ /* 0x000fe20000400000 */
[----:B------:R-:W-:Y:S01]  /*1a60*/  FMUL R14, R13, R14 ;  /* 0x0000000e0d0e7220 */ /* 0x000fe20000400000 */
[----:B------:R-:W-:Y:S01]  /*1a70*/  BAR.SYNC.DEFER_BLOCKING 0x0 ;  /* 0x0000000000007b1d */ /* 0x000fe20000010000 */
[----:B------:R-:W-:Y:S01]  /*1a80*/  ISETP.GE.U32.AND P2, PT, R8, 0x7f800000, PT ;  /* 0x7f8000000800780c */ /* 0x000fe20003f46070 */
[----:B------:R-:W-:Y:S01]  /*1a90*/  FMUL R18, R17, R18 ;  /* 0x0000001211127220 */ /* 0x000fe20000400000 */
[----:B------:R-:W-:-:S03]  /*1aa0*/  FFMA.FTZ R13, R13, 1.4426950216293334961, R14 ;  /* 0x3fb8aa3b0d0d7823 */ /* 0x000fc6000001000e */
[----:B------:R-:W-:Y:S02]  /*1ab0*/  FFMA.FTZ R17, R17, 1.4426950216293334961, R18 ;  /* 0x3fb8aa3b11117823 */ /* 0x000fe40000010012 */
[----:B------:R-:W2:Y:S01]  /*1ac0*/  LDC.64 R14, c[0x0][0x398] ;  /* 0x0000e600ff0e7b82 */ /* 0x000ea20000000a00 */
[----:B------:R-:W-:Y:S01]  /*1ad0*/  LOP3.LUT R18, R2, 0x1ff, RZ, 0xc0, !PT ;  /* 0x000001ff02127812 */ /* 0x000fe200078ec0ff */
[----:B------:R-:W-:Y:S01]  /*1ae0*/  FADD R24, R10, R13 ;  /* 0x0000000d0a187221 */ /* 0x000fe20000000000 */
[----:B------:R-:W-:Y:S01]  /*1af0*/  FADD R25, R16, R17 ;  /* 0x0000001110197221 */ /* 0x000fe20000000000 */
[----:B------:R-:W-:Y:S01]  /*1b00*/  SGXT.U32 R13, R19, 0x1 ;  /* 0x00000001130d781a */ /* 0x000fe20000000000 */
[----:B------:R-:W-:Y:S01]  /*1b10*/  IMAD R10, R0, UR5, RZ ;  /* 0x00000005000a7c24 */ /* 0x000fe2000f8e02ff */
[----:B------:R-:W-:Y:S01]  /*1b20*/  LEA R16, R18, UR7, 0x4 ;  /* 0x0000000712107c11 */ /* 0x000fe2000f8e20ff */
[----:B------:R-:W-:Y:S01]  /*1b30*/  @P2 IMAD.MOV.U32 R19, RZ, RZ, 0x7f800000 ;  /* 0x7f800000ff132424 */ /* 0x000fe200078e00ff */
[----:B------:R-:W-:Y:S01]  /*1b40*/  UIMAD.WIDE UR4, UR4, 0x2, URZ ;  /* 0x00000002040478a5 */ /* 0x000fe2000f8e02ff */
[----:B0-----:R-:W-:Y:S01]  /*1b50*/  IMAD R13, R13, R12, RZ ;  /* 0x0000000c0d0d7224 */ /* 0x001fe200078e02ff */
[----:B-1----:R-:W-:Y:S01]  /*1b60*/  SHF.L.U32 R11, R10, 0x1, RZ ;  /* 0x000000010a0b7819 */ /* 0x002fe200000006ff */
[----:B------:R-:W-:Y:S01]  /*1b70*/  @P2 FFMA.FTZ R24, R8, R19, +INF ;  /* 0x7f80000008182423 */ /* 0x000fe20000010013 */
[----:B------:R-:W-:-:S02]  /*1b80*/  IMAD.HI R10, R10, 0x2, RZ ;  /* 0x000000020a0a7827 */ /* 0x000fc400078e02ff */
[----:B------:R-:W-:Y:S02]  /*1b90*/  LEA R17, R12, R13, 0x1 ;  /* 0x0000000d0c117211 */ /* 0x000fe400078e08ff */
[----:B------:R-:W-:Y:S01]  /*1ba0*/  FSEL R24, R24, -INF , P1 ;  /* 0xff80000018187808 */ /* 0x000fe20000800000 */
[----:B------:R0:W1:Y:S02]  /*1bb0*/  LDS.128 R4, [R16] ;  /* 0x0000000010047984 */ /* 0x0000640000000c00 */
[----:B------:R-:W-:Y:S01]  /*1bc0*/  IMAD R19, R12, 0x2, R17 ;  /* 0x000000020c137824 */ /* 0x000fe200078e0211 */
[----:B------:R-:W3:Y:S01]  /*1bd0*/  LDCU UR4, c[0x0][0x3ec] ;  /* 0x00007d80ff0477ac */ /* 0x000ee20008000800 */
[----:B------:R-:W-:Y:S01]  /*1be0*/  FFMA R24, R24, 0.69314718246459960938, R45 ;  /* 0x3f31721818187823 */ /* 0x000fe2000000002d */
[----:B--2---:R-:W-:Y:S02]  /*1bf0*/  IADD3 R8, P2, P3, R11, UR8, R14 ;  /* 0x000000080b087c10 */ /* 0x004fe4000fb5e00e */
[----:B------:R-:W-:-:S02]  /*1c00*/  LEA R11, R12, R19, 0x1 ;  /* 0x000000130c0b7211 */ /* 0x000fc400078e08ff */
[----:B0-----:R-:W-:Y:S02]  /*1c10*/  @P0 MOV R16, 0x7f800000 ;  /* 0x7f80000000100802 */ /* 0x001fe40000000f00 */
[----:B------:R-:W-:Y:S01]  /*1c20*/  IADD3.X R30, PT, PT, R10, UR5, R15, P2, P3 ;  /* 0x000000050a1e7c10 */ /* 0x000fe200097e640f */
[C---:B------:R-:W-:Y:S01]  /*1c30*/  IMAD R21, R12.reuse, 0x2, R11 ;  /* 0x000000020c157824 */ /* 0x040fe200078e020b */
[C---:B------:R-:W-:Y:S01]  /*1c40*/  FSETP.NEU.AND P2, PT, R9.reuse, RZ, PT ;  /* 0x000000ff0900720b */ /* 0x040fe20003f4d000 */
[----:B------:R-:W-:Y:S01]  /*1c50*/  @P0 FFMA.FTZ R25, R9, R16, +INF ;  /* 0x7f80000009190423 */ /* 0x000fe20000010010 */
[C---:B------:R-:W-:Y:S02]  /*1c60*/  LEA R14, P3, R13.reuse, R8, 0x1 ;  /* 0x000000080d0e7211 */ /* 0x040fe400078608ff */
[C---:B------:R-:W-:Y:S02]  /*1c70*/  LEA R9, R12.reuse, R21, 0x1 ;  /* 0x000000150c097211 */ /* 0x040fe400078e08ff */
[----:B------:R-:W-:Y:S01]  /*1c80*/  LEA.HI.X.SX32 R15, R13, R30, 0x1, P3 ;  /* 0x0000001e0d0f7211 */ /* 0x000fe200018f0eff */
[----:B---3--:R-:W-:Y:S01]  /*1c90*/  UIMAD UR4, UR6, UR4, URZ ;  /* 0x00000004060472a4 */ /* 0x008fe2000f8e02ff */
[----:B------:R-:W-:-:S02]  /*1ca0*/  LEA R23, R12, R9, 0x1 ;  /* 0x000000090c177211 */ /* 0x000fc400078e08ff */
[-C--:B------:R-:W-:Y:S01]  /*1cb0*/  LEA R16, P0, R17, R8.reuse, 0x1 ;  /* 0x0000000811107211 */ /* 0x080fe200078008ff */
[----:B------:R-:W-:Y:S01]  /*1cc0*/  USHF.L.U32 UR6, UR4, 0x2, URZ ;  /* 0x0000000204067899 */ /* 0x000fe200080006ff */
[-C--:B------:R-:W-:Y:S01]  /*1cd0*/  LEA R18, P3, R19, R8.reuse, 0x1 ;  /* 0x0000000813127211 */ /* 0x080fe200078608ff */
[----:B------:R-:W-:Y:S01]  /*1ce0*/  IMAD R26, R12, 0x2, R23 ;  /* 0x000000020c1a7824 */ /* 0x000fe200078e0217 */
[----:B------:R-:W-:Y:S01]  /*1cf0*/  LEA R10, P4, R11, R8, 0x1 ;  /* 0x000000080b0a7211 */ /* 0x000fe200078808ff */
[----:B------:R-:W-:Y:S01]  /*1d00*/  UIMAD.WIDE UR4, UR4, 0x4, URZ ;  /* 0x00000004040478a5 */ /* 0x000fe2000f8e02ff */
[-C--:B------:R-:W-:Y:S02]  /*1d10*/  LEA.HI.X.SX32 R17, R17, R30.reuse, 0x1, P0 ;  /* 0x0000001e11117211 */ /* 0x080fe400000f0eff */
[----:B------:R-:W-:Y:S02]  /*1d20*/  LEA.HI.X.SX32 R19, R19, R30, 0x1, P3 ;  /* 0x0000001e13137211 */ /* 0x000fe400018f0eff */
[----:B------:R-:W-:-:S02]  /*1d30*/  LEA R12, P0, R21, R8, 0x1 ;  /* 0x00000008150c7211 */ /* 0x000fc400078008ff */
[----:B------:R-:W-:Y:S02]  /*1d40*/  LEA.HI.X.SX32 R11, R11, R30, 0x1, P4 ;  /* 0x0000001e0b0b7211 */ /* 0x000fe400020f0eff */
[-C--:B------:R-:W-:Y:S01]  /*1d50*/  LEA R20, P3, R9, R8.reuse, 0x1 ;  /* 0x0000000809147211 */ /* 0x080fe200078608ff */
[----:B-1----:R0:W-:Y:S01]  /*1d60*/  STG.E.U16 desc[UR10][R14.64], R4 ;  /* 0x000000040e007986 */ /* 0x0021e2000c10150a */
[-C--:B------:R-:W-:Y:S02]  /*1d70*/  LEA R22, P4, R23, R8.reuse, 0x1 ;  /* 0x0000000817167211 */ /* 0x080fe400078808ff */
[----:B------:R-:W-:Y:S01]  /*1d80*/  LEA R8, P5, R26, R8, 0x1 ;  /* 0x000000081a087211 */ /* 0x000fe200078a08ff */
[----:B------:R1:W-:Y:S01]  /*1d90*/  STG.E.U16 desc[UR10][R16.64], R5 ;  /* 0x0000000510007986 */ /* 0x0003e2000c10150a */
[-C--:B------:R-:W-:Y:S02]  /*1da0*/  LEA.HI.X.SX32 R13, R21, R30.reuse, 0x1, P0 ;  /* 0x0000001e150d7211 */ /* 0x080fe400000f0eff */
[-C--:B------:R-:W-:Y:S01]  /*1db0*/  LEA.HI.X.SX32 R21, R9, R30.reuse, 0x1, P3 ;  /* 0x0000001e09157211 */ /* 0x080fe200018f0eff */
[----:B------:R2:W-:Y:S01]  /*1dc0*/  STG.E.U16 desc[UR10][R18.64], R6 ;  /* 0x0000000612007986 */ /* 0x0005e2000c10150a */
[----:B------:R-:W-:-:S02]  /*1dd0*/  LEA.HI.X.SX32 R23, R23, R30, 0x1, P4 ;  /* 0x0000001e17177211 */ /* 0x000fc400020f0eff */
[----:B------:R-:W-:Y:S01]  /*1de0*/  LEA.HI.X.SX32 R9, R26, R30, 0x1, P5 ;  /* 0x0000001e1a097211 */ /* 0x000fe200028f0eff */
[----:B------:R3:W-:Y:S01]  /*1df0*/  STG.E.U16 desc[UR10][R10.64], R7 ;  /* 0x000000070a007986 */ /* 0x0007e2000c10150a */
[----:B0-----:R-:W-:Y:S01]  /*1e00*/  PRMT R15, R4, 0x7632, R15 ;  /* 0x00007632040f7816 */ /* 0x001fe2000000000f */
[----:B------:R-:W0:Y:S01]  /*1e10*/  LDC.64 R26, c[0x0][0x3a0] ;  /* 0x0000e800ff1a7b82 */ /* 0x000e220000000a00 */
[----:B------:R-:W-:Y:S02]  /*1e20*/  PRMT R29, R7, 0x7632, R29 ;  /* 0x00007632071d7816 */ /* 0x000fe4000000001d */
[----:B-1----:R-:W-:Y:S01]  /*1e30*/  PRMT R17, R5, 0x7632, R17 ;  /* 0x0000763205117816 */ /* 0x002fe20000000011 */
[----:B------:R3:W-:Y:S01]  /*1e40*/  STG.E.U16 desc[UR10][R12.64], R15 ;  /* 0x0000000f0c007986 */ /* 0x0007e2000c10150a */
[----:B------:R-:W-:Y:S02]  /*1e50*/  FSEL R25, R25, -INF , P2 ;  /* 0xff80000019197808 */ /* 0x000fe40001000000 */
[----:B--2---:R-:W-:Y:S01]  /*1e60*/  PRMT R19, R6, 0x7632, R19 ;  /* 0x0000763206137816 */ /* 0x004fe20000000013 */
[----:B------:R3:W-:Y:S01]  /*1e70*/  STG.E.U16 desc[UR10][R20.64], R17 ;  /* 0x0000001114007986 */ /* 0x0007e2000c10150a */
[C---:B------:R-:W-:Y:S01]  /*1e80*/  LOP3.LUT P0, RZ, R2.reuse, 0x100, RZ, 0xc0, !PT ;  /* 0x0000010002ff7812 */ /* 0x040fe2000780c0ff */
[----:B------:R-:W-:Y:S01]  /*1e90*/  FFMA R25, R25, 0.69314718246459960938, R28 ;  /* 0x3f31721819197823 */ /* 0x000fe2000000001c */
[----:B------:R-:W-:Y:S01]  /*1ea0*/  SHF.L.U32 R2, R2, 0x1, RZ ;  /* 0x0000000102027819 */ /* 0x000fe200000006ff */
[----:B------:R3:W-:Y:S01]  /*1eb0*/  STG.E.U16 desc[UR10][R22.64], R19 ;  /* 0x0000001316007986 */ /* 0x0007e2000c10150a */
[C---:B------:R-:W-:Y:S01]  /*1ec0*/  SHF.L.U32 R5, R0.reuse, 0x2, RZ ;  /* 0x0000000200057819 */ /* 0x040fe200000006ff */
[----:B------:R-:W-:Y:S01]  /*1ed0*/  IMAD.HI R0, R0, 0x4, RZ ;  /* 0x0000000400007827 */ /* 0x000fe200078e02ff */
[----:B------:R-:W-:Y:S01]  /*1ee0*/  LOP3.LUT R2, R2, 0x3f8, RZ, 0xc0, !PT ;  /* 0x000003f802027812 */ /* 0x000fe200078ec0ff */
[----:B------:R3:W-:Y:S01]  /*1ef0*/  STG.E.U16 desc[UR10][R8.64], R29 ;  /* 0x0000001d08007986 */ /* 0x0007e2000c10150a */
[----:B------:R-:W-:Y:S01]  /*1f00*/  BAR.SYNC.DEFER_BLOCKING 0x0 ;  /* 0x0000000000007b1d */ /* 0x000fe20000010000 */
[----:B0-----:R-:W-:-:S04]  /*1f10*/  IADD3 R4, P1, P2, R5, UR6, R26 ;  /* 0x0000000605047c10 */ /* 0x001fc8000fa3e01a */
[----:B------:R-:W-:Y:S01]  /*1f20*/  IADD3.X R5, PT, PT, R0, UR5, R27, P1, P2 ;  /* 0x0000000500057c10 */ /* 0x000fe20008fe441b */
[----:B------:R3:W-:Y:S02]  /*1f30*/  STS.64 [R2+UR7], R24 ;  /* 0x0000001802007988 */ /* 0x0007e40008000a07 */
[----:B------:R-:W-:Y:S06]  /*1f40*/  BAR.SYNC.DEFER_BLOCKING 0x0 ;  /* 0x0000000000007b1d */ /* 0x000fec0000010000 */
[----:B------:R-:W-:Y:S05]  /*1f50*/  @P0 EXIT ;  /* 0x000000000000094d */ /* 0x000fea0003800000 */
[----:B------:R-:W0:Y:S04]  /*1f60*/  LDS R3, [R3] ;  /* 0x0000000003037984 */ /* 0x000e280000000800 */
[----:B0-----:R-:W-:Y:S01]  /*1f70*/  STG.E desc[UR10][R4.64], R3 ;  /* 0x0000000304007986 */ /* 0x001fe2000c10190a */
[----:B------:R-:W-:Y:S05]  /*1f80*/  EXIT ;  /* 0x000000000000794d */ /* 0x000fea0003800000 */
.L_x_2:
[----:B------:R-:W-:-:S00]  /*1f90*/  BRA `(.L_x_2) ;  /* 0xfffffffc00fc7947 */ /* 0x000fc0000383ffff */
[----:B------:R-:W-:-:S00]  /*1fa0*/  NOP ;  /* 0x0000000000007918 */ /* 0x000fc00000000000 */
        /* <DEDUP_REMOVED lines=13> */
.L_x_3:


//--------------------- .nv.global.init           --------------------------
	.section	.nv.global.init,"aw",@progbits
.nv.global.init:
	.type		_$_str,@object
	.size		_$_str,(.L_0 - _$_str)
_$_str:
        /*0000*/ 	.byte	0x5f, 0x5f, 0x43, 0x55, 0x44, 0x41, 0x5f, 0x46, 0x54, 0x5a, 0x00
.L_0:


//--------------------- .nv.shared.attn_fwd       --------------------------
	.section	.nv.shared.attn_fwd,"aw",@nobits
	.sectionflags	@""
	.align	16
	.zero		1024


//--------------------- .nv.shared.reserved.0     --------------------------
	.section	.nv.shared.reserved.0,"aw",@nobits
	.weak		__nv_reservedSMEM_offset_0_alias
	.size		__nv_reservedSMEM_offset_0_alias, 0, 64
	.other		__nv_reservedSMEM_offset_0_alias,@"STO_CUDA_RESERVED_SHARED STV_DEFAULT"
__nv_reservedSMEM_offset_0_alias:
	.zero		0
	.zero		64


//--------------------- .nv.constant0.attn_fwd    --------------------------
	.section	.nv.constant0.attn_fwd,"a",@progbits
	.sectionflags	@""
	.align	4
.nv.constant0.attn_fwd:
	.zero		1032


//--------------------- SYMBOLS --------------------------

	.type		.nv.reservedSmem.offset0,@object
	.size		.nv.reservedSmem.offset0,0x4
	.type		.nv.reservedSmem.cap,@object
	.size		.nv.reservedSmem.cap,0x4
